//
// Generated by NVIDIA NVVM Compiler
//
// Compiler Build ID: CL-36424714
// Cuda compilation tools, release 13.0, V13.0.88
// Based on NVVM 20.0.0
//

.version 9.0
.target sm_100
.address_size 64

	// .globl	_Z18calculateForcesGPUP12celestialObjid

.visible .entry _Z18calculateForcesGPUP12celestialObjid(
	.param .u64 .ptr .align 1 _Z18calculateForcesGPUP12celestialObjid_param_0,
	.param .u32 _Z18calculateForcesGPUP12celestialObjid_param_1,
	.param .f64 _Z18calculateForcesGPUP12celestialObjid_param_2
)
{
	.reg .pred 	%p<18>;
	.reg .b32 	%r<45>;
	.reg .b64 	%rd<26>;
	.reg .b64 	%fd<404>;

	ld.param.u64 	%rd9, [_Z18calculateForcesGPUP12celestialObjid_param_0];
	ld.param.u32 	%r24, [_Z18calculateForcesGPUP12celestialObjid_param_1];
	ld.param.f64 	%fd75, [_Z18calculateForcesGPUP12celestialObjid_param_2];
	cvta.to.global.u64 	%rd1, %rd9;
	mov.u32 	%r25, %ctaid.x;
	mov.u32 	%r26, %ntid.x;
	mov.u32 	%r27, %tid.x;
	mad.lo.s32 	%r1, %r25, %r26, %r27;
	setp.ge.s32 	%p1, %r1, %r24;
	@%p1 bra 	$L__BB0_25;
	mul.wide.s32 	%rd10, %r1, 80;
	add.s64 	%rd2, %rd1, %rd10;
	mov.b64 	%rd11, 0;
	st.global.u64 	[%rd2+72], %rd11;
	st.global.u64 	[%rd2+64], %rd11;
	st.global.u64 	[%rd2+56], %rd11;
	setp.lt.s32 	%p2, %r1, 1;
	mov.b32 	%r43, 0;
	mov.f64 	%fd364, 0d0000000000000000;
	mov.f64 	%fd363, %fd364;
	mov.f64 	%fd362, %fd364;
	@%p2 bra 	$L__BB0_11;
	min.s32 	%r30, %r1, %r24;
	max.s32 	%r43, %r30, 1;
	setp.lt.s32 	%p3, %r30, 4;
	mov.b32 	%r38, 0;
	mov.f64 	%fd364, 0d0000000000000000;
	@%p3 bra 	$L__BB0_5;
	ld.global.f64 	%fd1, [%rd2];
	ld.global.f64 	%fd2, [%rd2+8];
	ld.global.f64 	%fd3, [%rd2+16];
	ld.global.f64 	%fd80, [%rd2+48];
	mul.f64 	%fd4, %fd75, %fd80;
	and.b32  	%r31, %r43, 2147483644;
	neg.s32 	%r36, %r31;
	add.s64 	%rd24, %rd1, 160;
	mov.f64 	%fd364, 0d0000000000000000;
	mov.f64 	%fd363, %fd364;
	mov.f64 	%fd362, %fd364;
$L__BB0_4:
	.pragma "nounroll";
	and.b32  	%r38, %r43, 2147483644;
	ld.global.f64 	%fd81, [%rd24+-160];
	sub.f64 	%fd82, %fd81, %fd1;
	ld.global.f64 	%fd83, [%rd24+-152];
	sub.f64 	%fd84, %fd83, %fd2;
	ld.global.f64 	%fd85, [%rd24+-144];
	sub.f64 	%fd86, %fd85, %fd3;
	mul.f64 	%fd87, %fd84, %fd84;
	fma.rn.f64 	%fd88, %fd82, %fd82, %fd87;
	fma.rn.f64 	%fd89, %fd86, %fd86, %fd88;
	sqrt.rn.f64 	%fd90, %fd89;
	ld.global.f64 	%fd91, [%rd24+-112];
	mul.f64 	%fd92, %fd4, %fd91;
	mul.f64 	%fd93, %fd90, %fd90;
	mul.f64 	%fd94, %fd90, %fd93;
	div.rn.f64 	%fd95, %fd92, %fd94;
	fma.rn.f64 	%fd96, %fd82, %fd95, %fd362;
	fma.rn.f64 	%fd97, %fd84, %fd95, %fd363;
	fma.rn.f64 	%fd98, %fd86, %fd95, %fd364;
	ld.global.f64 	%fd99, [%rd24+-80];
	sub.f64 	%fd100, %fd99, %fd1;
	ld.global.f64 	%fd101, [%rd24+-72];
	sub.f64 	%fd102, %fd101, %fd2;
	ld.global.f64 	%fd103, [%rd24+-64];
	sub.f64 	%fd104, %fd103, %fd3;
	mul.f64 	%fd105, %fd102, %fd102;
	fma.rn.f64 	%fd106, %fd100, %fd100, %fd105;
	fma.rn.f64 	%fd107, %fd104, %fd104, %fd106;
	sqrt.rn.f64 	%fd108, %fd107;
	ld.global.f64 	%fd109, [%rd24+-32];
	mul.f64 	%fd110, %fd4, %fd109;
	mul.f64 	%fd111, %fd108, %fd108;
	mul.f64 	%fd112, %fd108, %fd111;
	div.rn.f64 	%fd113, %fd110, %fd112;
	fma.rn.f64 	%fd114, %fd100, %fd113, %fd96;
	fma.rn.f64 	%fd115, %fd102, %fd113, %fd97;
	fma.rn.f64 	%fd116, %fd104, %fd113, %fd98;
	ld.global.f64 	%fd117, [%rd24];
	sub.f64 	%fd118, %fd117, %fd1;
	ld.global.f64 	%fd119, [%rd24+8];
	sub.f64 	%fd120, %fd119, %fd2;
	ld.global.f64 	%fd121, [%rd24+16];
	sub.f64 	%fd122, %fd121, %fd3;
	mul.f64 	%fd123, %fd120, %fd120;
	fma.rn.f64 	%fd124, %fd118, %fd118, %fd123;
	fma.rn.f64 	%fd125, %fd122, %fd122, %fd124;
	sqrt.rn.f64 	%fd126, %fd125;
	ld.global.f64 	%fd127, [%rd24+48];
	mul.f64 	%fd128, %fd4, %fd127;
	mul.f64 	%fd129, %fd126, %fd126;
	mul.f64 	%fd130, %fd126, %fd129;
	div.rn.f64 	%fd131, %fd128, %fd130;
	fma.rn.f64 	%fd132, %fd118, %fd131, %fd114;
	fma.rn.f64 	%fd133, %fd120, %fd131, %fd115;
	fma.rn.f64 	%fd134, %fd122, %fd131, %fd116;
	ld.global.f64 	%fd135, [%rd24+80];
	sub.f64 	%fd136, %fd135, %fd1;
	ld.global.f64 	%fd137, [%rd24+88];
	sub.f64 	%fd138, %fd137, %fd2;
	ld.global.f64 	%fd139, [%rd24+96];
	sub.f64 	%fd140, %fd139, %fd3;
	mul.f64 	%fd141, %fd138, %fd138;
	fma.rn.f64 	%fd142, %fd136, %fd136, %fd141;
	fma.rn.f64 	%fd143, %fd140, %fd140, %fd142;
	sqrt.rn.f64 	%fd144, %fd143;
	ld.global.f64 	%fd145, [%rd24+128];
	mul.f64 	%fd146, %fd4, %fd145;
	mul.f64 	%fd147, %fd144, %fd144;
	mul.f64 	%fd148, %fd144, %fd147;
	div.rn.f64 	%fd149, %fd146, %fd148;
	fma.rn.f64 	%fd362, %fd136, %fd149, %fd132;
	fma.rn.f64 	%fd363, %fd138, %fd149, %fd133;
	fma.rn.f64 	%fd364, %fd140, %fd149, %fd134;
	add.s32 	%r36, %r36, 4;
	add.s64 	%rd24, %rd24, 320;
	setp.ne.s32 	%p4, %r36, 0;
	@%p4 bra 	$L__BB0_4;
$L__BB0_5:
	and.b32  	%r8, %r43, 3;
	setp.eq.s32 	%p5, %r8, 0;
	@%p5 bra 	$L__BB0_10;
	setp.eq.s32 	%p6, %r8, 1;
	@%p6 bra 	$L__BB0_8;
	mul.wide.u32 	%rd12, %r38, 80;
	add.s64 	%rd13, %rd1, %rd12;
	ld.global.f64 	%fd151, [%rd13];
	ld.global.f64 	%fd152, [%rd2];
	sub.f64 	%fd153, %fd151, %fd152;
	ld.global.f64 	%fd154, [%rd13+8];
	ld.global.f64 	%fd155, [%rd2+8];
	sub.f64 	%fd156, %fd154, %fd155;
	ld.global.f64 	%fd157, [%rd13+16];
	ld.global.f64 	%fd158, [%rd2+16];
	sub.f64 	%fd159, %fd157, %fd158;
	mul.f64 	%fd160, %fd156, %fd156;
	fma.rn.f64 	%fd161, %fd153, %fd153, %fd160;
	fma.rn.f64 	%fd162, %fd159, %fd159, %fd161;
	sqrt.rn.f64 	%fd163, %fd162;
	ld.global.f64 	%fd164, [%rd2+48];
	mul.f64 	%fd165, %fd75, %fd164;
	ld.global.f64 	%fd166, [%rd13+48];
	mul.f64 	%fd167, %fd165, %fd166;
	mul.f64 	%fd168, %fd163, %fd163;
	mul.f64 	%fd169, %fd163, %fd168;
	div.rn.f64 	%fd170, %fd167, %fd169;
	fma.rn.f64 	%fd171, %fd153, %fd170, %fd362;
	fma.rn.f64 	%fd172, %fd156, %fd170, %fd363;
	fma.rn.f64 	%fd173, %fd159, %fd170, %fd364;
	ld.global.f64 	%fd174, [%rd13+80];
	sub.f64 	%fd175, %fd174, %fd152;
	ld.global.f64 	%fd176, [%rd13+88];
	sub.f64 	%fd177, %fd176, %fd155;
	ld.global.f64 	%fd178, [%rd13+96];
	sub.f64 	%fd179, %fd178, %fd158;
	mul.f64 	%fd180, %fd177, %fd177;
	fma.rn.f64 	%fd181, %fd175, %fd175, %fd180;
	fma.rn.f64 	%fd182, %fd179, %fd179, %fd181;
	sqrt.rn.f64 	%fd183, %fd182;
	ld.global.f64 	%fd184, [%rd13+128];
	mul.f64 	%fd185, %fd165, %fd184;
	mul.f64 	%fd186, %fd183, %fd183;
	mul.f64 	%fd187, %fd183, %fd186;
	div.rn.f64 	%fd188, %fd185, %fd187;
	fma.rn.f64 	%fd362, %fd175, %fd188, %fd171;
	fma.rn.f64 	%fd363, %fd177, %fd188, %fd172;
	fma.rn.f64 	%fd364, %fd179, %fd188, %fd173;
	add.s32 	%r38, %r38, 2;
$L__BB0_8:
	and.b32  	%r32, %r43, 1;
	setp.eq.b32 	%p7, %r32, 1;
	not.pred 	%p8, %p7;
	@%p8 bra 	$L__BB0_10;
	mul.wide.u32 	%rd14, %r38, 80;
	add.s64 	%rd15, %rd1, %rd14;
	ld.global.f64 	%fd189, [%rd15];
	ld.global.f64 	%fd190, [%rd2];
	sub.f64 	%fd191, %fd189, %fd190;
	ld.global.f64 	%fd192, [%rd15+8];
	ld.global.f64 	%fd193, [%rd2+8];
	sub.f64 	%fd194, %fd192, %fd193;
	ld.global.f64 	%fd195, [%rd15+16];
	ld.global.f64 	%fd196, [%rd2+16];
	sub.f64 	%fd197, %fd195, %fd196;
	mul.f64 	%fd198, %fd194, %fd194;
	fma.rn.f64 	%fd199, %fd191, %fd191, %fd198;
	fma.rn.f64 	%fd200, %fd197, %fd197, %fd199;
	sqrt.rn.f64 	%fd201, %fd200;
	ld.global.f64 	%fd202, [%rd2+48];
	mul.f64 	%fd203, %fd75, %fd202;
	ld.global.f64 	%fd204, [%rd15+48];
	mul.f64 	%fd205, %fd203, %fd204;
	mul.f64 	%fd206, %fd201, %fd201;
	mul.f64 	%fd207, %fd201, %fd206;
	div.rn.f64 	%fd208, %fd205, %fd207;
	fma.rn.f64 	%fd362, %fd191, %fd208, %fd362;
	fma.rn.f64 	%fd363, %fd194, %fd208, %fd363;
	fma.rn.f64 	%fd364, %fd197, %fd208, %fd364;
$L__BB0_10:
	st.global.f64 	[%rd2+56], %fd362;
	st.global.f64 	[%rd2+64], %fd363;
	st.global.f64 	[%rd2+72], %fd364;
$L__BB0_11:
	setp.ge.s32 	%p9, %r43, %r24;
	@%p9 bra 	$L__BB0_15;
	setp.eq.s32 	%p10, %r1, %r43;
	@%p10 bra 	$L__BB0_14;
	mul.wide.u32 	%rd16, %r43, 80;
	add.s64 	%rd17, %rd1, %rd16;
	ld.global.f64 	%fd209, [%rd17];
	ld.global.f64 	%fd210, [%rd2];
	sub.f64 	%fd211, %fd209, %fd210;
	ld.global.f64 	%fd212, [%rd17+8];
	ld.global.f64 	%fd213, [%rd2+8];
	sub.f64 	%fd214, %fd212, %fd213;
	ld.global.f64 	%fd215, [%rd17+16];
	ld.global.f64 	%fd216, [%rd2+16];
	sub.f64 	%fd217, %fd215, %fd216;
	mul.f64 	%fd218, %fd214, %fd214;
	fma.rn.f64 	%fd219, %fd211, %fd211, %fd218;
	fma.rn.f64 	%fd220, %fd217, %fd217, %fd219;
	sqrt.rn.f64 	%fd221, %fd220;
	ld.global.f64 	%fd222, [%rd2+48];
	mul.f64 	%fd223, %fd75, %fd222;
	ld.global.f64 	%fd224, [%rd17+48];
	mul.f64 	%fd225, %fd223, %fd224;
	mul.f64 	%fd226, %fd221, %fd221;
	mul.f64 	%fd227, %fd221, %fd226;
	div.rn.f64 	%fd228, %fd225, %fd227;
	fma.rn.f64 	%fd362, %fd211, %fd228, %fd362;
	st.global.f64 	[%rd2+56], %fd362;
	fma.rn.f64 	%fd363, %fd214, %fd228, %fd363;
	st.global.f64 	[%rd2+64], %fd363;
	fma.rn.f64 	%fd364, %fd217, %fd228, %fd364;
	st.global.f64 	[%rd2+72], %fd364;
$L__BB0_14:
	add.s32 	%r43, %r43, 1;
$L__BB0_15:
	setp.ge.s32 	%p11, %r43, %r24;
	@%p11 bra 	$L__BB0_25;
	sub.s32 	%r14, %r24, %r43;
	and.b32  	%r15, %r14, 3;
	sub.s32 	%r33, %r43, %r24;
	setp.gt.u32 	%p12, %r33, -4;
	@%p12 bra 	$L__BB0_19;
	ld.global.f64 	%fd44, [%rd2];
	ld.global.f64 	%fd45, [%rd2+8];
	ld.global.f64 	%fd46, [%rd2+16];
	ld.global.f64 	%fd230, [%rd2+48];
	mul.f64 	%fd47, %fd75, %fd230;
	and.b32  	%r34, %r14, -4;
	neg.s32 	%r41, %r34;
	mul.wide.u32 	%rd18, %r43, 80;
	add.s64 	%rd19, %rd18, %rd1;
	add.s64 	%rd25, %rd19, 160;
$L__BB0_18:
	.pragma "nounroll";
	ld.global.f64 	%fd231, [%rd25+-160];
	sub.f64 	%fd232, %fd231, %fd44;
	ld.global.f64 	%fd233, [%rd25+-152];
	sub.f64 	%fd234, %fd233, %fd45;
	ld.global.f64 	%fd235, [%rd25+-144];
	sub.f64 	%fd236, %fd235, %fd46;
	mul.f64 	%fd237, %fd234, %fd234;
	fma.rn.f64 	%fd238, %fd232, %fd232, %fd237;
	fma.rn.f64 	%fd239, %fd236, %fd236, %fd238;
	sqrt.rn.f64 	%fd240, %fd239;
	ld.global.f64 	%fd241, [%rd25+-112];
	mul.f64 	%fd242, %fd47, %fd241;
	mul.f64 	%fd243, %fd240, %fd240;
	mul.f64 	%fd244, %fd240, %fd243;
	div.rn.f64 	%fd245, %fd242, %fd244;
	fma.rn.f64 	%fd246, %fd232, %fd245, %fd362;
	fma.rn.f64 	%fd247, %fd234, %fd245, %fd363;
	fma.rn.f64 	%fd248, %fd236, %fd245, %fd364;
	ld.global.f64 	%fd249, [%rd25+-80];
	sub.f64 	%fd250, %fd249, %fd44;
	ld.global.f64 	%fd251, [%rd25+-72];
	sub.f64 	%fd252, %fd251, %fd45;
	ld.global.f64 	%fd253, [%rd25+-64];
	sub.f64 	%fd254, %fd253, %fd46;
	mul.f64 	%fd255, %fd252, %fd252;
	fma.rn.f64 	%fd256, %fd250, %fd250, %fd255;
	fma.rn.f64 	%fd257, %fd254, %fd254, %fd256;
	sqrt.rn.f64 	%fd258, %fd257;
	ld.global.f64 	%fd259, [%rd25+-32];
	mul.f64 	%fd260, %fd47, %fd259;
	mul.f64 	%fd261, %fd258, %fd258;
	mul.f64 	%fd262, %fd258, %fd261;
	div.rn.f64 	%fd263, %fd260, %fd262;
	fma.rn.f64 	%fd264, %fd250, %fd263, %fd246;
	fma.rn.f64 	%fd265, %fd252, %fd263, %fd247;
	fma.rn.f64 	%fd266, %fd254, %fd263, %fd248;
	ld.global.f64 	%fd267, [%rd25];
	sub.f64 	%fd268, %fd267, %fd44;
	ld.global.f64 	%fd269, [%rd25+8];
	sub.f64 	%fd270, %fd269, %fd45;
	ld.global.f64 	%fd271, [%rd25+16];
	sub.f64 	%fd272, %fd271, %fd46;
	mul.f64 	%fd273, %fd270, %fd270;
	fma.rn.f64 	%fd274, %fd268, %fd268, %fd273;
	fma.rn.f64 	%fd275, %fd272, %fd272, %fd274;
	sqrt.rn.f64 	%fd276, %fd275;
	ld.global.f64 	%fd277, [%rd25+48];
	mul.f64 	%fd278, %fd47, %fd277;
	mul.f64 	%fd279, %fd276, %fd276;
	mul.f64 	%fd280, %fd276, %fd279;
	div.rn.f64 	%fd281, %fd278, %fd280;
	fma.rn.f64 	%fd282, %fd268, %fd281, %fd264;
	fma.rn.f64 	%fd283, %fd270, %fd281, %fd265;
	fma.rn.f64 	%fd284, %fd272, %fd281, %fd266;
	ld.global.f64 	%fd285, [%rd25+80];
	sub.f64 	%fd286, %fd285, %fd44;
	ld.global.f64 	%fd287, [%rd25+88];
	sub.f64 	%fd288, %fd287, %fd45;
	ld.global.f64 	%fd289, [%rd25+96];
	sub.f64 	%fd290, %fd289, %fd46;
	mul.f64 	%fd291, %fd288, %fd288;
	fma.rn.f64 	%fd292, %fd286, %fd286, %fd291;
	fma.rn.f64 	%fd293, %fd290, %fd290, %fd292;
	sqrt.rn.f64 	%fd294, %fd293;
	ld.global.f64 	%fd295, [%rd25+128];
	mul.f64 	%fd296, %fd47, %fd295;
	mul.f64 	%fd297, %fd294, %fd294;
	mul.f64 	%fd298, %fd294, %fd297;
	div.rn.f64 	%fd299, %fd296, %fd298;
	fma.rn.f64 	%fd362, %fd286, %fd299, %fd282;
	fma.rn.f64 	%fd363, %fd288, %fd299, %fd283;
	fma.rn.f64 	%fd364, %fd290, %fd299, %fd284;
	add.s32 	%r43, %r43, 4;
	add.s32 	%r41, %r41, 4;
	add.s64 	%rd25, %rd25, 320;
	setp.ne.s32 	%p13, %r41, 0;
	@%p13 bra 	$L__BB0_18;
$L__BB0_19:
	setp.eq.s32 	%p14, %r15, 0;
	@%p14 bra 	$L__BB0_24;
	setp.eq.s32 	%p15, %r15, 1;
	@%p15 bra 	$L__BB0_22;
	mul.wide.u32 	%rd20, %r43, 80;
	add.s64 	%rd21, %rd1, %rd20;
	ld.global.f64 	%fd301, [%rd21];
	ld.global.f64 	%fd302, [%rd2];
	sub.f64 	%fd303, %fd301, %fd302;
	ld.global.f64 	%fd304, [%rd21+8];
	ld.global.f64 	%fd305, [%rd2+8];
	sub.f64 	%fd306, %fd304, %fd305;
	ld.global.f64 	%fd307, [%rd21+16];
	ld.global.f64 	%fd308, [%rd2+16];
	sub.f64 	%fd309, %fd307, %fd308;
	mul.f64 	%fd310, %fd306, %fd306;
	fma.rn.f64 	%fd311, %fd303, %fd303, %fd310;
	fma.rn.f64 	%fd312, %fd309, %fd309, %fd311;
	sqrt.rn.f64 	%fd313, %fd312;
	ld.global.f64 	%fd314, [%rd2+48];
	mul.f64 	%fd315, %fd75, %fd314;
	ld.global.f64 	%fd316, [%rd21+48];
	mul.f64 	%fd317, %fd315, %fd316;
	mul.f64 	%fd318, %fd313, %fd313;
	mul.f64 	%fd319, %fd313, %fd318;
	div.rn.f64 	%fd320, %fd317, %fd319;
	fma.rn.f64 	%fd321, %fd303, %fd320, %fd362;
	fma.rn.f64 	%fd322, %fd306, %fd320, %fd363;
	fma.rn.f64 	%fd323, %fd309, %fd320, %fd364;
	ld.global.f64 	%fd324, [%rd21+80];
	sub.f64 	%fd325, %fd324, %fd302;
	ld.global.f64 	%fd326, [%rd21+88];
	sub.f64 	%fd327, %fd326, %fd305;
	ld.global.f64 	%fd328, [%rd21+96];
	sub.f64 	%fd329, %fd328, %fd308;
	mul.f64 	%fd330, %fd327, %fd327;
	fma.rn.f64 	%fd331, %fd325, %fd325, %fd330;
	fma.rn.f64 	%fd332, %fd329, %fd329, %fd331;
	sqrt.rn.f64 	%fd333, %fd332;
	ld.global.f64 	%fd334, [%rd21+128];
	mul.f64 	%fd335, %fd315, %fd334;
	mul.f64 	%fd336, %fd333, %fd333;
	mul.f64 	%fd337, %fd333, %fd336;
	div.rn.f64 	%fd338, %fd335, %fd337;
	fma.rn.f64 	%fd362, %fd325, %fd338, %fd321;
	fma.rn.f64 	%fd363, %fd327, %fd338, %fd322;
	fma.rn.f64 	%fd364, %fd329, %fd338, %fd323;
	add.s32 	%r43, %r43, 2;
$L__BB0_22:
	and.b32  	%r35, %r14, 1;
	setp.eq.b32 	%p16, %r35, 1;
	not.pred 	%p17, %p16;
	@%p17 bra 	$L__BB0_24;
	mul.wide.u32 	%rd22, %r43, 80;
	add.s64 	%rd23, %rd1, %rd22;
	ld.global.f64 	%fd339, [%rd23];
	ld.global.f64 	%fd340, [%rd2];
	sub.f64 	%fd341, %fd339, %fd340;
	ld.global.f64 	%fd342, [%rd23+8];
	ld.global.f64 	%fd343, [%rd2+8];
	sub.f64 	%fd344, %fd342, %fd343;
	ld.global.f64 	%fd345, [%rd23+16];
	ld.global.f64 	%fd346, [%rd2+16];
	sub.f64 	%fd347, %fd345, %fd346;
	mul.f64 	%fd348, %fd344, %fd344;
	fma.rn.f64 	%fd349, %fd341, %fd341, %fd348;
	fma.rn.f64 	%fd350, %fd347, %fd347, %fd349;
	sqrt.rn.f64 	%fd351, %fd350;
	ld.global.f64 	%fd352, [%rd2+48];
	mul.f64 	%fd353, %fd75, %fd352;
	ld.global.f64 	%fd354, [%rd23+48];
	mul.f64 	%fd355, %fd353, %fd354;
	mul.f64 	%fd356, %fd351, %fd351;
	mul.f64 	%fd357, %fd351, %fd356;
	div.rn.f64 	%fd358, %fd355, %fd357;
	fma.rn.f64 	%fd362, %fd341, %fd358, %fd362;
	fma.rn.f64 	%fd363, %fd344, %fd358, %fd363;
	fma.rn.f64 	%fd364, %fd347, %fd358, %fd364;
$L__BB0_24:
	st.global.f64 	[%rd2+56], %fd362;
	st.global.f64 	[%rd2+64], %fd363;
	st.global.f64 	[%rd2+72], %fd364;
$L__BB0_25:
	ret;

}
	// .globl	_Z14moveObjectsGPUP12celestialObjid
.visible .entry _Z14moveObjectsGPUP12celestialObjid(
	.param .u64 .ptr .align 1 _Z14moveObjectsGPUP12celestialObjid_param_0,
	.param .u32 _Z14moveObjectsGPUP12celestialObjid_param_1,
	.param .f64 _Z14moveObjectsGPUP12celestialObjid_param_2
)
{
	.reg .pred 	%p<2>;
	.reg .b32 	%r<6>;
	.reg .b64 	%rd<5>;
	.reg .b64 	%fd<21>;

	ld.param.u64 	%rd1, [_Z14moveObjectsGPUP12celestialObjid_param_0];
	ld.param.u32 	%r2, [_Z14moveObjectsGPUP12celestialObjid_param_1];
	ld.param.f64 	%fd1, [_Z14moveObjectsGPUP12celestialObjid_param_2];
	mov.u32 	%r3, %ctaid.x;
	mov.u32 	%r4, %ntid.x;
	mov.u32 	%r5, %tid.x;
	mad.lo.s32 	%r1, %r3, %r4, %r5;
	setp.ge.s32 	%p1, %r1, %r2;
	@%p1 bra 	$L__BB1_2;
	cvta.to.global.u64 	%rd2, %rd1;
	mul.wide.s32 	%rd3, %r1, 80;
	add.s64 	%rd4, %rd2, %rd3;
	ld.global.f64 	%fd2, [%rd4+56];
	ld.global.f64 	%fd3, [%rd4+48];
	div.rn.f64 	%fd4, %fd2, %fd3;
	ld.global.f64 	%fd5, [%rd4+24];
	fma.rn.f64 	%fd6, %fd1, %fd4, %fd5;
	st.global.f64 	[%rd4+24], %fd6;
	ld.global.f64 	%fd7, [%rd4+64];
	div.rn.f64 	%fd8, %fd7, %fd3;
	ld.global.f64 	%fd9, [%rd4+32];
	fma.rn.f64 	%fd10, %fd1, %fd8, %fd9;
	st.global.f64 	[%rd4+32], %fd10;
	ld.global.f64 	%fd11, [%rd4+72];
	div.rn.f64 	%fd12, %fd11, %fd3;
	ld.global.f64 	%fd13, [%rd4+40];
	fma.rn.f64 	%fd14, %fd1, %fd12, %fd13;
	st.global.f64 	[%rd4+40], %fd14;
	ld.global.f64 	%fd15, [%rd4];
	fma.rn.f64 	%fd16, %fd1, %fd6, %fd15;
	st.global.f64 	[%rd4], %fd16;
	ld.global.f64 	%fd17, [%rd4+8];
	fma.rn.f64 	%fd18, %fd1, %fd10, %fd17;
	st.global.f64 	[%rd4+8], %fd18;
	ld.global.f64 	%fd19, [%rd4+16];
	fma.rn.f64 	%fd20, %fd1, %fd14, %fd19;
	st.global.f64 	[%rd4+16], %fd20;
$L__BB1_2:
	ret;

}


// ===== COMPILED SASS (sm_100) =====

	.target	sm_100

	.elftype	@"ET_EXEC"


//--------------------- .note.nv.tkinfo           --------------------------
	.section	.note.nv.tkinfo,"",@"SHT_NOTE"
	.sectionflags	@"SHF_NOTE_NV_TKINFO"
	.tkinfo
        /*0018*/ 	.word	0x00000002
        /*0030*/ 	.string	""
        /*0030*/ 	.string	"ptxas"
        /*0030*/ 	.string	"Cuda compilation tools, release 13.0, V13.0.88"
        /*0030*/ 	.string	"Build cuda_13.0.r13.0/compiler.36424714_0"
        /*0030*/ 	.string	"-arch sm_100 -m 64 "



//--------------------- .note.nv.cuinfo           --------------------------
	.section	.note.nv.cuinfo,"",@"SHT_NOTE"
	.sectionflags	@"SHF_NOTE_NV_CUINFO"
        /*0018*/ 	.short	0x0002
        /*001a*/ 	.short	0x0064
        /*001c*/ 	.short	0x0082
	.zero		2


//--------------------- .nv.info                  --------------------------
	.section	.nv.info,"",@"SHT_CUDA_INFO"
	.align	4


	//----- nvinfo : EIATTR_REGCOUNT
	.align		4
        /*0000*/ 	.byte	0x04, 0x2f
        /*0002*/ 	.short	(.L_1 - .L_0)
	.align		4
.L_0:
        /*0004*/ 	.word	index@(_Z18calculateForcesGPUP12celestialObjid)
        /*0008*/ 	.word	0x00000038


	//----- nvinfo : EIATTR_FRAME_SIZE
	.align		4
.L_1:
        /*000c*/ 	.byte	0x04, 0x11
        /*000e*/ 	.short	(.L_3 - .L_2)
	.align		4
.L_2:
        /*0010*/ 	.word	index@($__internal_2_$__cuda_sm20_dsqrt_rn_f64_mediumpath_v1)
        /*0014*/ 	.word	0x00000000


	//----- nvinfo : EIATTR_FRAME_SIZE
	.align		4
.L_3:
        /*0018*/ 	.byte	0x04, 0x11
        /*001a*/ 	.short	(.L_5 - .L_4)
	.align		4
.L_4:
        /*001c*/ 	.word	index@($__internal_1_$__cuda_sm20_div_rn_f64_full)
        /*0020*/ 	.word	0x00000000


	//----- nvinfo : EIATTR_FRAME_SIZE
	.align		4
.L_5:
        /*0024*/ 	.byte	0x04, 0x11
        /*0026*/ 	.short	(.L_7 - .L_6)
	.align		4
.L_6:
        /*0028*/ 	.word	index@(_Z18calculateForcesGPUP12celestialObjid)
        /*002c*/ 	.word	0x00000000


	//----- nvinfo : EIATTR_REGCOUNT
	.align		4
.L_7:
        /*0030*/ 	.byte	0x04, 0x2f
        /*0032*/ 	.short	(.L_9 - .L_8)
	.align		4
.L_8:
        /*0034*/ 	.word	index@(_Z14moveObjectsGPUP12celestialObjid)
        /*0038*/ 	.word	0x0000001f


	//----- nvinfo : EIATTR_FRAME_SIZE
	.align		4
.L_9:
        /*003c*/ 	.byte	0x04, 0x11
        /*003e*/ 	.short	(.L_11 - .L_10)
	.align		4
.L_10:
        /*0040*/ 	.word	index@($__internal_0_$__cuda_sm20_div_rn_f64_full)
        /*0044*/ 	.word	0x00000000


	//----- nvinfo : EIATTR_FRAME_SIZE
	.align		4
.L_11:
        /*0048*/ 	.byte	0x04, 0x11
        /*004a*/ 	.short	(.L_13 - .L_12)
	.align		4
.L_12:
        /*004c*/ 	.word	index@(_Z14moveObjectsGPUP12celestialObjid)
        /*0050*/ 	.word	0x00000000


	//----- nvinfo : EIATTR_MIN_STACK_SIZE
	.align		4
.L_13:
        /*0054*/ 	.byte	0x04, 0x12
        /*0056*/ 	.short	(.L_15 - .L_14)
	.align		4
.L_14:
        /*0058*/ 	.word	index@(_Z14moveObjectsGPUP12celestialObjid)
        /*005c*/ 	.word	0x00000000


	//----- nvinfo : EIATTR_MIN_STACK_SIZE
	.align		4
.L_15:
        /*0060*/ 	.byte	0x04, 0x12
        /*0062*/ 	.short	(.L_17 - .L_16)
	.align		4
.L_16:
        /*0064*/ 	.word	index@(_Z18calculateForcesGPUP12celestialObjid)
        /*0068*/ 	.word	0x00000000
.L_17:


//--------------------- .nv.compat                --------------------------
	.section	.nv.compat,"",@"SHT_CUDA_COMPAT_INFO"
	.align	4
        /*0000*/ 	.byte	0x02, 0x09, 0x00, 0x00, 0x02, 0x02, 0x01, 0x00, 0x02, 0x05, 0x05, 0x00, 0x03, 0x07, 0x01, 0x01
        /*0010*/ 	.byte	0x02, 0x03, 0x00, 0x00, 0x02, 0x06, 0x01, 0x00, 0x04, 0x0b, 0x08, 0x00, 0x01, 0x00, 0x00, 0x00
        /*0020*/ 	.byte	0x00, 0x00, 0x00, 0x00


//--------------------- .nv.info._Z14moveObjectsGPUP12celestialObjid --------------------------
	.section	.nv.info._Z14moveObjectsGPUP12celestialObjid,"",@"SHT_CUDA_INFO"
	.sectionflags	@""
	.align	4


	//----- nvinfo : EIATTR_CUDA_API_VERSION
	.align		4
        /*0000*/ 	.byte	0x04, 0x37
        /*0002*/ 	.short	(.L_19 - .L_18)
.L_18:
        /*0004*/ 	.word	0x00000082


	//----- nvinfo : EIATTR_KPARAM_INFO
	.align		4
.L_19:
        /*0008*/ 	.byte	0x04, 0x17
        /*000a*/ 	.short	(.L_21 - .L_20)
.L_20:
        /*000c*/ 	.word	0x00000000
        /*0010*/ 	.short	0x0002
        /*0012*/ 	.short	0x0010
        /*0014*/ 	.byte	0x00, 0xf0, 0x21, 0x00


	//----- nvinfo : EIATTR_KPARAM_INFO
	.align		4
.L_21:
        /*0018*/ 	.byte	0x04, 0x17
        /*001a*/ 	.short	(.L_23 - .L_22)
.L_22:
        /*001c*/ 	.word	0x00000000
        /*0020*/ 	.short	0x0001
        /*0022*/ 	.short	0x0008
        /*0024*/ 	.byte	0x00, 0xf0, 0x11, 0x00


	//----- nvinfo : EIATTR_KPARAM_INFO
	.align		4
.L_23:
        /*0028*/ 	.byte	0x04, 0x17
        /*002a*/ 	.short	(.L_25 - .L_24)
.L_24:
        /*002c*/ 	.word	0x00000000
        /*0030*/ 	.short	0x0000
        /*0032*/ 	.short	0x0000
        /*0034*/ 	.byte	0x00, 0xf5, 0x21, 0x00


	//----- nvinfo : EIATTR_SPARSE_MMA_MASK
	.align		4
.L_25:
        /*0038*/ 	.byte	0x03, 0x50
        /*003a*/ 	.short	0x0000


	//----- nvinfo : EIATTR_MAXREG_COUNT
	.align		4
        /*003c*/ 	.byte	0x03, 0x1b
        /*003e*/ 	.short	0x00ff


	//----- nvinfo : EIATTR_MERCURY_ISA_VERSION
	.align		4
        /*0040*/ 	.byte	0x03, 0x5f
        /*0042*/ 	.short	0x0101


	//----- nvinfo : EIATTR_VRC_CTA_INIT_COUNT
	.align		4
        /*0044*/ 	.byte	0x02, 0x4a
	.zero		1
	.zero		1


	//----- nvinfo : EIATTR_EXIT_INSTR_OFFSETS
	.align		4
        /*0048*/ 	.byte	0x04, 0x1c
        /*004a*/ 	.short	(.L_27 - .L_26)


	//   ....[0]....
.L_26:
        /*004c*/ 	.word	0x00000070


	//   ....[1]....
        /*0050*/ 	.word	0x000006c0


	//----- nvinfo : EIATTR_CRS_STACK_SIZE
	.align		4
.L_27:
        /*0054*/ 	.byte	0x04, 0x1e
        /*0056*/ 	.short	(.L_29 - .L_28)
.L_28:
        /*0058*/ 	.word	0x00000000


	//----- nvinfo : EIATTR_CBANK_PARAM_SIZE
	.align		4
.L_29:
        /*005c*/ 	.byte	0x03, 0x19
        /*005e*/ 	.short	0x0018


	//----- nvinfo : EIATTR_PARAM_CBANK
	.align		4
        /*0060*/ 	.byte	0x04, 0x0a
        /*0062*/ 	.short	(.L_31 - .L_30)
	.align		4
.L_30:
        /*0064*/ 	.word	index@(.nv.constant0._Z14moveObjectsGPUP12celestialObjid)
        /*0068*/ 	.short	0x0380
        /*006a*/ 	.short	0x0018


	//----- nvinfo : EIATTR_SW_WAR
	.align		4
.L_31:
        /*006c*/ 	.byte	0x04, 0x36
        /*006e*/ 	.short	(.L_33 - .L_32)
.L_32:
        /*0070*/ 	.word	0x00000008
.L_33:


//--------------------- .nv.info._Z18calculateForcesGPUP12celestialObjid --------------------------
	.section	.nv.info._Z18calculateForcesGPUP12celestialObjid,"",@"SHT_CUDA_INFO"
	.sectionflags	@""
	.align	4


	//----- nvinfo : EIATTR_CUDA_API_VERSION
	.align		4
        /*0000*/ 	.byte	0x04, 0x37
        /*0002*/ 	.short	(.L_35 - .L_34)
.L_34:
        /*0004*/ 	.word	0x00000082


	//----- nvinfo : EIATTR_KPARAM_INFO
	.align		4
.L_35:
        /*0008*/ 	.byte	0x04, 0x17
        /*000a*/ 	.short	(.L_37 - .L_36)
.L_36:
        /*000c*/ 	.word	0x00000000
        /*0010*/ 	.short	0x0002
        /*0012*/ 	.short	0x0010
        /*0014*/ 	.byte	0x00, 0xf0, 0x21, 0x00


	//----- nvinfo : EIATTR_KPARAM_INFO
	.align		4
.L_37:
        /*0018*/ 	.byte	0x04, 0x17
        /*001a*/ 	.short	(.L_39 - .L_38)
.L_38:
        /*001c*/ 	.word	0x00000000
        /*0020*/ 	.short	0x0001
        /*0022*/ 	.short	0x0008
        /*0024*/ 	.byte	0x00, 0xf0, 0x11, 0x00


	//----- nvinfo : EIATTR_KPARAM_INFO
	.align		4
.L_39:
        /*0028*/ 	.byte	0x04, 0x17
        /*002a*/ 	.short	(.L_41 - .L_40)
.L_40:
        /*002c*/ 	.word	0x00000000
        /*0030*/ 	.short	0x0000
        /*0032*/ 	.short	0x0000
        /*0034*/ 	.byte	0x00, 0xf5, 0x21, 0x00


	//----- nvinfo : EIATTR_SPARSE_MMA_MASK
	.align		4
.L_41:
        /*0038*/ 	.byte	0x03, 0x50
        /*003a*/ 	.short	0x0000


	//----- nvinfo : EIATTR_MAXREG_COUNT
	.align		4
        /*003c*/ 	.byte	0x03, 0x1b
        /*003e*/ 	.short	0x00ff


	//----- nvinfo : EIATTR_MERCURY_ISA_VERSION
	.align		4
        /*0040*/ 	.byte	0x03, 0x5f
        /*0042*/ 	.short	0x0101


	//----- nvinfo : EIATTR_VRC_CTA_INIT_COUNT
	.align		4
        /*0044*/ 	.byte	0x02, 0x4a
	.zero		1
	.zero		1


	//----- nvinfo : EIATTR_EXIT_INSTR_OFFSETS
	.align		4
        /*0048*/ 	.byte	0x04, 0x1c
        /*004a*/ 	.short	(.L_43 - .L_42)


	//   ....[0]....
.L_42:
        /*004c*/ 	.word	0x00000070


	//   ....[1]....
        /*0050*/ 	.word	0x000029a0


	//   ....[2]....
        /*0054*/ 	.word	0x00004bd0


	//----- nvinfo : EIATTR_CRS_STACK_SIZE
	.align		4
.L_43:
        /*0058*/ 	.byte	0x04, 0x1e
        /*005a*/ 	.short	(.L_45 - .L_44)
.L_44:
        /*005c*/ 	.word	0x00000000


	//----- nvinfo : EIATTR_CBANK_PARAM_SIZE
	.align		4
.L_45:
        /*0060*/ 	.byte	0x03, 0x19
        /*0062*/ 	.short	0x0018


	//----- nvinfo : EIATTR_PARAM_CBANK
	.align		4
        /*0064*/ 	.byte	0x04, 0x0a
        /*0066*/ 	.short	(.L_47 - .L_46)
	.align		4
.L_46:
        /*0068*/ 	.word	index@(.nv.constant0._Z18calculateForcesGPUP12celestialObjid)
        /*006c*/ 	.short	0x0380
        /*006e*/ 	.short	0x0018


	//----- nvinfo : EIATTR_SW_WAR
	.align		4
.L_47:
        /*0070*/ 	.byte	0x04, 0x36
        /*0072*/ 	.short	(.L_49 - .L_48)
.L_48:
        /*0074*/ 	.word	0x00000008
.L_49:


//--------------------- .nv.callgraph             --------------------------
	.section	.nv.callgraph,"",@"SHT_CUDA_CALLGRAPH"
	.align	4
	.sectionentsize	8
	.align		4
        /*0000*/ 	.word	0x00000000
	.align		4
        /*0004*/ 	.word	0xffffffff
	.align		4
        /*0008*/ 	.word	0x00000000
	.align		4
        /*000c*/ 	.word	0xfffffffe
	.align		4
        /*0010*/ 	.word	0x00000000
	.align		4
        /*0014*/ 	.word	0xfffffffd
	.align		4
        /*0018*/ 	.word	0x00000000
	.align		4
        /*001c*/ 	.word	0xfffffffc


//--------------------- .text._Z14moveObjectsGPUP12celestialObjid --------------------------
	.section	.text._Z14moveObjectsGPUP12celestialObjid,"ax",@progbits
	.align	128
        .global         _Z14moveObjectsGPUP12celestialObjid
        .type           _Z14moveObjectsGPUP12celestialObjid,@function
        .size           _Z14moveObjectsGPUP12celestialObjid,(.L_x_102 - _Z14moveObjectsGPUP12celestialObjid)
        .other          _Z14moveObjectsGPUP12celestialObjid,@"STO_CUDA_ENTRY STV_DEFAULT"
_Z14moveObjectsGPUP12celestialObjid:
.text._Z14moveObjectsGPUP12celestialObjid:
[----:B------:R-:W-:Y:S01]  /*0000*/  LDC R1, c[0x0][0x37c] ;  /* 0x0000df00ff017b82 */ /* 0x000fe20000000800 */
[----:B------:R-:W0:Y:S07]  /*0010*/  S2R R0, SR_TID.X ;  /* 0x0000000000007919 */ /* 0x000e2e0000002100 */
[----:B------:R-:W0:Y:S01]  /*0020*/  S2UR UR4, SR_CTAID.X ;  /* 0x00000000000479c3 */ /* 0x000e220000002500 */
[----:B------:R-:W1:Y:S07]  /*0030*/  LDCU UR5, c[0x0][0x388] ;  /* 0x00007100ff0577ac */ /* 0x000e6e0008000800 */
[----:B------:R-:W0:Y:S02]  /*0040*/  LDC R3, c[0x0][0x360] ;  /* 0x0000d800ff037b82 */ /* 0x000e240000000800 */
[----:B0-----:R-:W-:-:S05]  /*0050*/  IMAD R3, R3, UR4, R0 ;  /* 0x0000000403037c24 */ /* 0x001fca000f8e0200 */
[----:B-1----:R-:W-:-:S13]  /*0060*/  ISETP.GE.AND P0, PT, R3, UR5, PT ;  /* 0x0000000503007c0c */ /* 0x002fda000bf06270 */
[----:B------:R-:W-:Y:S05]  /*0070*/  @P0 EXIT ;  /* 0x000000000000094d */ /* 0x000fea0003800000 */
[----:B------:R-:W0:Y:S01]  /*0080*/  LDC.64 R4, c[0x0][0x380] ;  /* 0x0000e000ff047b82 */ /* 0x000e220000000a00 */
[----:B------:R-:W1:Y:S01]  /*0090*/  LDCU.64 UR4, c[0x0][0x358] ;  /* 0x00006b00ff0477ac */ /* 0x000e620008000a00 */
[----:B0-----:R-:W-:-:S05]  /*00a0*/  IMAD.WIDE R4, R3, 0x50, R4 ;  /* 0x0000005003047825 */ /* 0x001fca00078e0204 */
[----:B-1----:R-:W2:Y:S04]  /*00b0*/  LDG.E.64 R6, desc[UR4][R4.64+0x30] ;  /* 0x0000300404067981 */ /* 0x002ea8000c1e1b00 */
[----:B------:R-:W3:Y:S01]  /*00c0*/  LDG.E.64 R8, desc[UR4][R4.64+0x38] ;  /* 0x0000380404087981 */ /* 0x000ee2000c1e1b00 */
[----:B------:R-:W-:Y:S01]  /*00d0*/  IMAD.MOV.U32 R2, RZ, RZ, 0x1 ;  /* 0x00000001ff027424 */ /* 0x000fe200078e00ff */
[----:B------:R-:W-:Y:S01]  /*00e0*/  BSSY.RECONVERGENT B0, `(.L_x_0) ;  /* 0x0000016000007945 */ /* 0x000fe20003800200 */
[----:B--2---:R-:W0:Y:S01]  /*00f0*/  MUFU.RCP64H R3, R7 ;  /* 0x0000000700037308 */ /* 0x004e220000001800 */
[----:B---3--:R-:W-:-:S03]  /*0100*/  FSETP.GEU.AND P1, PT, |R9|, 6.5827683646048100446e-37, PT ;  /* 0x036000000900780b */ /* 0x008fc60003f2e200 */
[----:B0-----:R-:W-:-:S08]  /*0110*/  DFMA R10, -R6, R2, 1 ;  /* 0x3ff00000060a742b */ /* 0x001fd00000000102 */
[----:B------:R-:W-:-:S08]  /*0120*/  DFMA R10, R10, R10, R10 ;  /* 0x0000000a0a0a722b */ /* 0x000fd0000000000a */
[----:B------:R-:W-:-:S08]  /*0130*/  DFMA R10, R2, R10, R2 ;  /* 0x0000000a020a722b */ /* 0x000fd00000000002 */
[----:B------:R-:W-:-:S08]  /*0140*/  DFMA R2, -R6, R10, 1 ;  /* 0x3ff000000602742b */ /* 0x000fd0000000010a */
[----:B------:R-:W-:-:S08]  /*0150*/  DFMA R2, R10, R2, R10 ;  /* 0x000000020a02722b */ /* 0x000fd0000000000a */
[----:B------:R-:W-:-:S08]  /*0160*/  DMUL R10, R8, R2 ;  /* 0x00000002080a7228 */ /* 0x000fd00000000000 */
[----:B------:R-:W-:-:S08]  /*0170*/  DFMA R12, -R6, R10, R8 ;  /* 0x0000000a060c722b */ /* 0x000fd00000000108 */
[----:B------:R-:W-:-:S10]  /*0180*/  DFMA R2, R2, R12, R10 ;  /* 0x0000000c0202722b */ /* 0x000fd4000000000a */
[----:B------:R-:W-:-:S05]  /*0190*/  FFMA R0, RZ, R7, R3 ;  /* 0x00000007ff007223 */ /* 0x000fca0000000003 */
[----:B------:R-:W-:-:S13]  /*01a0*/  FSETP.GT.AND P0, PT, |R0|, 1.469367938527859385e-39, PT ;  /* 0x001000000000780b */ /* 0x000fda0003f04200 */
[----:B------:R-:W-:Y:S05]  /*01b0*/  @P0 BRA P1, `(.L_x_1) ;  /* 0x0000000000200947 */ /* 0x000fea0000800000 */
[----:B------:R-:W-:Y:S01]  /*01c0*/  IMAD.MOV.U32 R16, RZ, RZ, R8 ;  /* 0x000000ffff107224 */ /* 0x000fe200078e0008 */
[----:B------:R-:W-:Y:S01]  /*01d0*/  MOV R0, 0x220 ;  /* 0x0000022000007802 */ /* 0x000fe20000000f00 */
[----:B------:R-:W-:Y:S02]  /*01e0*/  IMAD.MOV.U32 R17, RZ, RZ, R9 ;  /* 0x000000ffff117224 */ /* 0x000fe400078e0009 */
[----:B------:R-:W-:Y:S02]  /*01f0*/  IMAD.MOV.U32 R14, RZ, RZ, R6 ;  /* 0x000000ffff0e7224 */ /* 0x000fe400078e0006 */
[----:B------:R-:W-:-:S07]  /*0200*/  IMAD.MOV.U32 R15, RZ, RZ, R7 ;  /* 0x000000ffff0f7224 */ /* 0x000fce00078e0007 */
[----:B------:R-:W-:Y:S05]  /*0210*/  CALL.REL.NOINC `($__internal_0_$__cuda_sm20_div_rn_f64_full) ;  /* 0x00000004002c7944 */ /* 0x000fea0003c00000 */
[----:B------:R-:W-:Y:S02]  /*0220*/  IMAD.MOV.U32 R2, RZ, RZ, R18 ;  /* 0x000000ffff027224 */ /* 0x000fe400078e0012 */
[----:B------:R-:W-:-:S07]  /*0230*/  IMAD.MOV.U32 R3, RZ, RZ, R19 ;  /* 0x000000ffff037224 */ /* 0x000fce00078e0013 */
.L_x_1:
[----:B------:R-:W-:Y:S05]  /*0240*/  BSYNC.RECONVERGENT B0 ;  /* 0x0000000000007941 */ /* 0x000fea0003800200 */
.L_x_0:
[----:B------:R-:W2:Y:S04]  /*0250*/  LDG.E.64 R10, desc[UR4][R4.64+0x40] ;  /* 0x00004004040a7981 */ /* 0x000ea8000c1e1b00 */
[----:B------:R-:W3:Y:S01]  /*0260*/  LDG.E.64 R8, desc[UR4][R4.64+0x18] ;  /* 0x0000180404087981 */ /* 0x000ee2000c1e1b00 */
[----:B------:R-:W0:Y:S01]  /*0270*/  MUFU.RCP64H R13, R7 ;  /* 0x00000007000d7308 */ /* 0x000e220000001800 */
[----:B------:R-:W-:Y:S01]  /*0280*/  IMAD.MOV.U32 R12, RZ, RZ, 0x1 ;  /* 0x00000001ff0c7424 */ /* 0x000fe200078e00ff */
[----:B------:R-:W3:Y:S01]  /*0290*/  LDCU.64 UR6, c[0x0][0x390] ;  /* 0x00007200ff0677ac */ /* 0x000ee20008000a00 */
[----:B------:R-:W-:Y:S04]  /*02a0*/  BSSY.RECONVERGENT B0, `(.L_x_2) ;  /* 0x0000017000007945 */ /* 0x000fe80003800200 */
[----:B0-----:R-:W-:-:S08]  /*02b0*/  DFMA R14, -R6, R12, 1 ;  /* 0x3ff00000060e742b */ /* 0x001fd0000000010c */
[----:B------:R-:W-:-:S08]  /*02c0*/  DFMA R14, R14, R14, R14 ;  /* 0x0000000e0e0e722b */ /* 0x000fd0000000000e */
[----:B------:R-:W-:-:S08]  /*02d0*/  DFMA R14, R12, R14, R12 ;  /* 0x0000000e0c0e722b */ /* 0x000fd0000000000c */
[----:B------:R-:W-:-:S08]  /*02e0*/  DFMA R12, -R6, R14, 1 ;  /* 0x3ff00000060c742b */ /* 0x000fd0000000010e */
[----:B------:R-:W-:-:S08]  /*02f0*/  DFMA R16, R14, R12, R14 ;  /* 0x0000000c0e10722b */ /* 0x000fd0000000000e */
[----:B--2---:R-:W-:Y:S01]  /*0300*/  DMUL R12, R16, R10 ;  /* 0x0000000a100c7228 */ /* 0x004fe20000000000 */
[----:B------:R-:W-:Y:S01]  /*0310*/  FSETP.GEU.AND P1, PT, |R11|, 6.5827683646048100446e-37, PT ;  /* 0x036000000b00780b */ /* 0x000fe20003f2e200 */
[----:B---3--:R-:W-:-:S06]  /*0320*/  DFMA R8, R2, UR6, R8 ;  /* 0x0000000602087c2b */ /* 0x008fcc0008000008 */
[----:B------:R-:W-:Y:S01]  /*0330*/  DFMA R14, -R6, R12, R10 ;  /* 0x0000000c060e722b */ /* 0x000fe2000000010a */
[----:B------:R0:W-:Y:S07]  /*0340*/  STG.E.64 desc[UR4][R4.64+0x18], R8 ;  /* 0x0000180804007986 */ /* 0x0001ee000c101b04 */
[----:B------:R-:W-:-:S10]  /*0350*/  DFMA R2, R16, R14, R12 ;  /* 0x0000000e1002722b */ /* 0x000fd4000000000c */
[----:B------:R-:W-:-:S05]  /*0360*/  FFMA R0, RZ, R7, R3 ;  /* 0x00000007ff007223 */ /* 0x000fca0000000003 */
[----:B------:R-:W-:-:S13]  /*0370*/  FSETP.GT.AND P0, PT, |R0|, 1.469367938527859385e-39, PT ;  /* 0x001000000000780b */ /* 0x000fda0003f04200 */
[----:B0-----:R-:W-:Y:S05]  /*0380*/  @P0 BRA P1, `(.L_x_3) ;  /* 0x0000000000200947 */ /* 0x001fea0000800000 */
        /* <DEDUP_REMOVED lines=8> */
.L_x_3:
[----:B------:R-:W-:Y:S05]  /*0410*/  BSYNC.RECONVERGENT B0 ;  /* 0x0000000000007941 */ /* 0x000fea0003800200 */
.L_x_2:
        /* <DEDUP_REMOVED lines=28> */
.L_x_5:
[----:B------:R-:W-:Y:S05]  /*05e0*/  BSYNC.RECONVERGENT B0 ;  /* 0x0000000000007941 */ /* 0x000fea0003800200 */
.L_x_4:
[----:B------:R-:W2:Y:S01]  /*05f0*/  LDG.E.64 R6, desc[UR4][R4.64+0x28] ;  /* 0x0000280404067981 */ /* 0x000ea2000c1e1b00 */
[----:B------:R-:W2:Y:S03]  /*0600*/  LDCU.64 UR6, c[0x0][0x390] ;  /* 0x00007200ff0677ac */ /* 0x000ea60008000a00 */
[----:B------:R-:W3:Y:S04]  /*0610*/  LDG.E.64 R12, desc[UR4][R4.64] ;  /* 0x00000004040c7981 */ /* 0x000ee8000c1e1b00 */
[----:B------:R-:W4:Y:S04]  /*0620*/  LDG.E.64 R14, desc[UR4][R4.64+0x8] ;  /* 0x00000804040e7981 */ /* 0x000f28000c1e1b00 */
[----:B------:R-:W5:Y:S01]  /*0630*/  LDG.E.64 R16, desc[UR4][R4.64+0x10] ;  /* 0x0000100404107981 */ /* 0x000f62000c1e1b00 */
[----:B--2---:R-:W-:-:S02]  /*0640*/  DFMA R6, R2, UR6, R6 ;  /* 0x0000000602067c2b */ /* 0x004fc40008000006 */
[----:B---3--:R-:W-:-:S05]  /*0650*/  DFMA R12, R8, UR6, R12 ;  /* 0x00000006080c7c2b */ /* 0x008fca000800000c */
[----:B------:R-:W-:Y:S01]  /*0660*/  STG.E.64 desc[UR4][R4.64+0x28], R6 ;  /* 0x0000280604007986 */ /* 0x000fe2000c101b04 */
[----:B----4-:R-:W-:-:S03]  /*0670*/  DFMA R14, R10, UR6, R14 ;  /* 0x000000060a0e7c2b */ /* 0x010fc6000800000e */
[----:B------:R-:W-:Y:S01]  /*0680*/  STG.E.64 desc[UR4][R4.64], R12 ;  /* 0x0000000c04007986 */ /* 0x000fe2000c101b04 */
[----:B-----5:R-:W-:-:S03]  /*0690*/  DFMA R16, R6, UR6, R16 ;  /* 0x0000000606107c2b */ /* 0x020fc60008000010 */
[----:B------:R-:W-:Y:S04]  /*06a0*/  STG.E.64 desc[UR4][R4.64+0x8], R14 ;  /* 0x0000080e04007986 */ /* 0x000fe8000c101b04 */
[----:B------:R-:W-:Y:S01]  /*06b0*/  STG.E.64 desc[UR4][R4.64+0x10], R16 ;  /* 0x0000101004007986 */ /* 0x000fe2000c101b04 */
[----:B------:R-:W-:Y:S05]  /*06c0*/  EXIT ;  /* 0x000000000000794d */ /* 0x000fea0003800000 */
        .weak           $__internal_0_$__cuda_sm20_div_rn_f64_full
        .type           $__internal_0_$__cuda_sm20_div_rn_f64_full,@function
        .size           $__internal_0_$__cuda_sm20_div_rn_f64_full,(.L_x_102 - $__internal_0_$__cuda_sm20_div_rn_f64_full)
$__internal_0_$__cuda_sm20_div_rn_f64_full:
[C---:B------:R-:W-:Y:S01]  /*06d0*/  FSETP.GEU.AND P0, PT, |R15|.reuse, 1.469367938527859385e-39, PT ;  /* 0x001000000f00780b */ /* 0x040fe20003f0e200 */
[----:B------:R-:W-:Y:S01]  /*06e0*/  IMAD.MOV.U32 R18, RZ, RZ, 0x1 ;  /* 0x00000001ff127424 */ /* 0x000fe200078e00ff */
[----:B------:R-:W-:Y:S01]  /*06f0*/  LOP3.LUT R12, R15, 0x800fffff, RZ, 0xc0, !PT ;  /* 0x800fffff0f0c7812 */ /* 0x000fe200078ec0ff */
[----:B------:R-:W-:Y:S01]  /*0700*/  IMAD.MOV.U32 R25, RZ, RZ, 0x1ca00000 ;  /* 0x1ca00000ff197424 */ /* 0x000fe200078e00ff */
[C---:B------:R-:W-:Y:S01]  /*0710*/  FSETP.GEU.AND P2, PT, |R17|.reuse, 1.469367938527859385e-39, PT ;  /* 0x001000001100780b */ /* 0x040fe20003f4e200 */
[----:B------:R-:W-:Y:S01]  /*0720*/  BSSY.RECONVERGENT B1, `(.L_x_6) ;  /* 0x0000052000017945 */ /* 0x000fe20003800200 */
[----:B------:R-:W-:Y:S01]  /*0730*/  LOP3.LUT R13, R12, 0x3ff00000, RZ, 0xfc, !PT ;  /* 0x3ff000000c0d7812 */ /* 0x000fe200078efcff */
[----:B------:R-:W-:Y:S01]  /*0740*/  IMAD.MOV.U32 R12, RZ, RZ, R14 ;  /* 0x000000ffff0c7224 */ /* 0x000fe200078e000e */
[----:B------:R-:W-:Y:S02]  /*0750*/  LOP3.LUT R24, R17, 0x7ff00000, RZ, 0xc0, !PT ;  /* 0x7ff0000011187812 */ /* 0x000fe400078ec0ff */
[----:B------:R-:W-:-:S03]  /*0760*/  LOP3.LUT R27, R15, 0x7ff00000, RZ, 0xc0, !PT ;  /* 0x7ff000000f1b7812 */ /* 0x000fc600078ec0ff */
[----:B------:R-:W-:Y:S01]  /*0770*/  @!P0 DMUL R12, R14, 8.98846567431157953865e+307 ;  /* 0x7fe000000e0c8828 */ /* 0x000fe20000000000 */
[C---:B------:R-:W-:Y:S01]  /*0780*/  ISETP.GE.U32.AND P1, PT, R24.reuse, R27, PT ;  /* 0x0000001b1800720c */ /* 0x040fe20003f26070 */
[----:B------:R-:W-:Y:S02]  /*0790*/  IMAD.MOV.U32 R26, RZ, RZ, R24 ;  /* 0x000000ffff1a7224 */ /* 0x000fe400078e0018 */
[----:B------:R-:W-:Y:S02]  /*07a0*/  @!P2 LOP3.LUT R21, R15, 0x7ff00000, RZ, 0xc0, !PT ;  /* 0x7ff000000f15a812 */ /* 0x000fe400078ec0ff */
[----:B------:R-:W0:Y:S02]  /*07b0*/  MUFU.RCP64H R19, R13 ;  /* 0x0000000d00137308 */ /* 0x000e240000001800 */
[----:B------:R-:W-:Y:S02]  /*07c0*/  @!P2 ISETP.GE.U32.AND P3, PT, R24, R21, PT ;  /* 0x000000151800a20c */ /* 0x000fe40003f66070 */
[----:B------:R-:W-:-:S02]  /*07d0*/  @!P0 LOP3.LUT R27, R13, 0x7ff00000, RZ, 0xc0, !PT ;  /* 0x7ff000000d1b8812 */ /* 0x000fc400078ec0ff */
[----:B------:R-:W-:-:S04]  /*07e0*/  @!P2 SEL R21, R25, 0x63400000, !P3 ;  /* 0x634000001915a807 */ /* 0x000fc80005800000 */
[----:B------:R-:W-:-:S04]  /*07f0*/  @!P2 LOP3.LUT R22, R21, 0x80000000, R17, 0xf8, !PT ;  /* 0x800000001516a812 */ /* 0x000fc800078ef811 */
[----:B------:R-:W-:Y:S01]  /*0800*/  @!P2 LOP3.LUT R23, R22, 0x100000, RZ, 0xfc, !PT ;  /* 0x001000001617a812 */ /* 0x000fe200078efcff */
[----:B------:R-:W-:Y:S01]  /*0810*/  @!P2 IMAD.MOV.U32 R22, RZ, RZ, RZ ;  /* 0x000000ffff16a224 */ /* 0x000fe200078e00ff */
[----:B0-----:R-:W-:-:S08]  /*0820*/  DFMA R2, R18, -R12, 1 ;  /* 0x3ff000001202742b */ /* 0x001fd0000000080c */
[----:B------:R-:W-:-:S08]  /*0830*/  DFMA R2, R2, R2, R2 ;  /* 0x000000020202722b */ /* 0x000fd00000000002 */
[----:B------:R-:W-:Y:S01]  /*0840*/  DFMA R18, R18, R2, R18 ;  /* 0x000000021212722b */ /* 0x000fe20000000012 */
[----:B------:R-:W-:Y:S01]  /*0850*/  SEL R3, R25, 0x63400000, !P1 ;  /* 0x6340000019037807 */ /* 0x000fe20004800000 */
[----:B------:R-:W-:-:S03]  /*0860*/  IMAD.MOV.U32 R2, RZ, RZ, R16 ;  /* 0x000000ffff027224 */ /* 0x000fc600078e0010 */
[----:B------:R-:W-:-:S03]  /*0870*/  LOP3.LUT R3, R3, 0x800fffff, R17, 0xf8, !PT ;  /* 0x800fffff03037812 */ /* 0x000fc600078ef811 */
[----:B------:R-:W-:-:S03]  /*0880*/  DFMA R20, R18, -R12, 1 ;  /* 0x3ff000001214742b */ /* 0x000fc6000000080c */
[----:B------:R-:W-:-:S05]  /*0890*/  @!P2 DFMA R2, R2, 2, -R22 ;  /* 0x400000000202a82b */ /* 0x000fca0000000816 */
[----:B------:R-:W-:-:S05]  /*08a0*/  DFMA R20, R18, R20, R18 ;  /* 0x000000141214722b */ /* 0x000fca0000000012 */
[----:B------:R-:W-:-:S03]  /*08b0*/  @!P2 LOP3.LUT R26, R3, 0x7ff00000, RZ, 0xc0, !PT ;  /* 0x7ff00000031aa812 */ /* 0x000fc600078ec0ff */
[----:B------:R-:W-:Y:S02]  /*08c0*/  DMUL R18, R20, R2 ;  /* 0x0000000214127228 */ /* 0x000fe40000000000 */
[----:B------:R-:W-:-:S05]  /*08d0*/  VIADD R28, R26, 0xffffffff ;  /* 0xffffffff1a1c7836 */ /* 0x000fca0000000000 */
[----:B------:R-:W-:Y:S01]  /*08e0*/  ISETP.GT.U32.AND P0, PT, R28, 0x7feffffe, PT ;  /* 0x7feffffe1c00780c */ /* 0x000fe20003f04070 */
[----:B------:R-:W-:Y:S01]  /*08f0*/  VIADD R28, R27, 0xffffffff ;  /* 0xffffffff1b1c7836 */ /* 0x000fe20000000000 */
[----:B------:R-:W-:-:S04]  /*0900*/  DFMA R22, R18, -R12, R2 ;  /* 0x8000000c1216722b */ /* 0x000fc80000000002 */
[----:B------:R-:W-:-:S04]  /*0910*/  ISETP.GT.U32.OR P0, PT, R28, 0x7feffffe, P0 ;  /* 0x7feffffe1c00780c */ /* 0x000fc80000704470 */
[----:B------:R-:W-:-:S09]  /*0920*/  DFMA R22, R20, R22, R18 ;  /* 0x000000161416722b */ /* 0x000fd20000000012 */
[----:B------:R-:W-:Y:S05]  /*0930*/  @P0 BRA `(.L_x_7) ;  /* 0x00000000006c0947 */ /* 0x000fea0003800000 */
[----:B------:R-:W-:Y:S01]  /*0940*/  LOP3.LUT R17, R15, 0x7ff00000, RZ, 0xc0, !PT ;  /* 0x7ff000000f117812 */ /* 0x000fe200078ec0ff */
[----:B------:R-:W-:-:S03]  /*0950*/  IMAD.MOV.U32 R20, RZ, RZ, RZ ;  /* 0x000000ffff147224 */ /* 0x000fc600078e00ff */
[CC--:B------:R-:W-:Y:S02]  /*0960*/  VIADDMNMX R16, R24.reuse, -R17.reuse, 0xb9600000, !PT ;  /* 0xb960000018107446 */ /* 0x0c0fe40007800911 */
[----:B------:R-:W-:Y:S02]  /*0970*/  ISETP.GE.U32.AND P0, PT, R24, R17, PT ;  /* 0x000000111800720c */ /* 0x000fe40003f06070 */
[----:B------:R-:W-:Y:S02]  /*0980*/  VIMNMX R16, PT, PT, R16, 0x46a00000, PT ;  /* 0x46a0000010107848 */ /* 0x000fe40003fe0100 */
[----:B------:R-:W-:-:S05]  /*0990*/  SEL R25, R25, 0x63400000, !P0 ;  /* 0x6340000019197807 */ /* 0x000fca0004000000 */
[----:B------:R-:W-:-:S04]  /*09a0*/  IMAD.IADD R16, R16, 0x1, -R25 ;  /* 0x0000000110107824 */ /* 0x000fc800078e0a19 */
[----:B------:R-:W-:-:S06]  /*09b0*/  VIADD R21, R16, 0x7fe00000 ;  /* 0x7fe0000010157836 */ /* 0x000fcc0000000000 */
[----:B------:R-:W-:-:S10]  /*09c0*/  DMUL R18, R22, R20 ;  /* 0x0000001416127228 */ /* 0x000fd40000000000 */
[----:B------:R-:W-:-:S13]  /*09d0*/  FSETP.GTU.AND P0, PT, |R19|, 1.469367938527859385e-39, PT ;  /* 0x001000001300780b */ /* 0x000fda0003f0c200 */
[----:B------:R-:W-:Y:S05]  /*09e0*/  @P0 BRA `(.L_x_8) ;  /* 0x0000000000940947 */ /* 0x000fea0003800000 */
[----:B------:R-:W-:Y:S01]  /*09f0*/  DFMA R2, R22, -R12, R2 ;  /* 0x8000000c1602722b */ /* 0x000fe20000000002 */
[----:B------:R-:W-:-:S09]  /*0a00*/  IMAD.MOV.U32 R20, RZ, RZ, RZ ;  /* 0x000000ffff147224 */ /* 0x000fd200078e00ff */
[C---:B------:R-:W-:Y:S02]  /*0a10*/  FSETP.NEU.AND P0, PT, R3.reuse, RZ, PT ;  /* 0x000000ff0300720b */ /* 0x040fe40003f0d000 */
[----:B------:R-:W-:-:S04]  /*0a20*/  LOP3.LUT R15, R3, 0x80000000, R15, 0x48, !PT ;  /* 0x80000000030f7812 */ /* 0x000fc800078e480f */
[----:B------:R-:W-:-:S07]  /*0a30*/  LOP3.LUT R21, R15, R21, RZ, 0xfc, !PT ;  /* 0x000000150f157212 */ /* 0x000fce00078efcff */
[----:B------:R-:W-:Y:S05]  /*0a40*/  @!P0 BRA `(.L_x_8) ;  /* 0x00000000007c8947 */ /* 0x000fea0003800000 */
[----:B------:R-:W-:Y:S01]  /*0a50*/  IMAD.MOV R3, RZ, RZ, -R16 ;  /* 0x000000ffff037224 */ /* 0x000fe200078e0a10 */
[----:B------:R-:W-:Y:S01]  /*0a60*/  DMUL.RP R20, R22, R20 ;  /* 0x0000001416147228 */ /* 0x000fe20000008000 */
[----:B------:R-:W-:-:S06]  /*0a70*/  IMAD.MOV.U32 R2, RZ, RZ, RZ ;  /* 0x000000ffff027224 */ /* 0x000fcc00078e00ff */
[----:B------:R-:W-:-:S03]  /*0a80*/  DFMA R2, R18, -R2, R22 ;  /* 0x800000021202722b */ /* 0x000fc60000000016 */
[----:B------:R-:W-:-:S03]  /*0a90*/  LOP3.LUT R15, R21, R15, RZ, 0x3c, !PT ;  /* 0x0000000f150f7212 */ /* 0x000fc600078e3cff */
[----:B------:R-:W-:-:S04]  /*0aa0*/  IADD3 R2, PT, PT, -R16, -0x43300000, RZ ;  /* 0xbcd0000010027810 */ /* 0x000fc80007ffe1ff */
[----:B------:R-:W-:-:S04]  /*0ab0*/  FSETP.NEU.AND P0, PT, |R3|, R2, PT ;  /* 0x000000020300720b */ /* 0x000fc80003f0d200 */
[----:B------:R-:W-:Y:S02]  /*0ac0*/  FSEL R18, R20, R18, !P0 ;  /* 0x0000001214127208 */ /* 0x000fe40004000000 */
[----:B------:R-:W-:Y:S01]  /*0ad0*/  FSEL R19, R15, R19, !P0 ;  /* 0x000000130f137208 */ /* 0x000fe20004000000 */
[----:B------:R-:W-:Y:S06]  /*0ae0*/  BRA `(.L_x_8) ;  /* 0x0000000000547947 */ /* 0x000fec0003800000 */
.L_x_7:
[----:B------:R-:W-:-:S14]  /*0af0*/  DSETP.NAN.AND P0, PT, R16, R16, PT ;  /* 0x000000101000722a */ /* 0x000fdc0003f08000 */
[----:B------:R-:W-:Y:S05]  /*0b00*/  @P0 BRA `(.L_x_9) ;  /* 0x0000000000440947 */ /* 0x000fea0003800000 */
[----:B------:R-:W-:-:S14]  /*0b10*/  DSETP.NAN.AND P0, PT, R14, R14, PT ;  /* 0x0000000e0e00722a */ /* 0x000fdc0003f08000 */
[----:B------:R-:W-:Y:S05]  /*0b20*/  @P0 BRA `(.L_x_10) ;  /* 0x0000000000300947 */ /* 0x000fea0003800000 */
[----:B------:R-:W-:Y:S01]  /*0b30*/  ISETP.NE.AND P0, PT, R26, R27, PT ;  /* 0x0000001b1a00720c */ /* 0x000fe20003f05270 */
[----:B------:R-:W-:Y:S02]  /*0b40*/  IMAD.MOV.U32 R18, RZ, RZ, 0x0 ;  /* 0x00000000ff127424 */ /* 0x000fe400078e00ff */
[----:B------:R-:W-:-:S10]  /*0b50*/  IMAD.MOV.U32 R19, RZ, RZ, -0x80000 ;  /* 0xfff80000ff137424 */ /* 0x000fd400078e00ff */
[----:B------:R-:W-:Y:S05]  /*0b60*/  @!P0 BRA `(.L_x_8) ;  /* 0x0000000000348947 */ /* 0x000fea0003800000 */
[----:B------:R-:W-:Y:S02]  /*0b70*/  ISETP.NE.AND P0, PT, R26, 0x7ff00000, PT ;  /* 0x7ff000001a00780c */ /* 0x000fe40003f05270 */
[----:B------:R-:W-:Y:S02]  /*0b80*/  LOP3.LUT R19, R17, 0x80000000, R15, 0x48, !PT ;  /* 0x8000000011137812 */ /* 0x000fe400078e480f */
[----:B------:R-:W-:-:S13]  /*0b90*/  ISETP.EQ.OR P0, PT, R27, RZ, !P0 ;  /* 0x000000ff1b00720c */ /* 0x000fda0004702670 */
[----:B------:R-:W-:Y:S01]  /*0ba0*/  @P0 LOP3.LUT R2, R19, 0x7ff00000, RZ, 0xfc, !PT ;  /* 0x7ff0000013020812 */ /* 0x000fe200078efcff */
[----:B------:R-:W-:Y:S02]  /*0bb0*/  @!P0 IMAD.MOV.U32 R18, RZ, RZ, RZ ;  /* 0x000000ffff128224 */ /* 0x000fe400078e00ff */
[----:B------:R-:W-:Y:S02]  /*0bc0*/  @P0 IMAD.MOV.U32 R18, RZ, RZ, RZ ;  /* 0x000000ffff120224 */ /* 0x000fe400078e00ff */
[----:B------:R-:W-:Y:S01]  /*0bd0*/  @P0 IMAD.MOV.U32 R19, RZ, RZ, R2 ;  /* 0x000000ffff130224 */ /* 0x000fe200078e0002 */
[----:B------:R-:W-:Y:S06]  /*0be0*/  BRA `(.L_x_8) ;  /* 0x0000000000147947 */ /* 0x000fec0003800000 */
.L_x_10:
[----:B------:R-:W-:Y:S01]  /*0bf0*/  LOP3.LUT R19, R15, 0x80000, RZ, 0xfc, !PT ;  /* 0x000800000f137812 */ /* 0x000fe200078efcff */
[----:B------:R-:W-:Y:S01]  /*0c00*/  IMAD.MOV.U32 R18, RZ, RZ, R14 ;  /* 0x000000ffff127224 */ /* 0x000fe200078e000e */
[----:B------:R-:W-:Y:S06]  /*0c10*/  BRA `(.L_x_8) ;  /* 0x0000000000087947 */ /* 0x000fec0003800000 */
.L_x_9:
[----:B------:R-:W-:Y:S01]  /*0c20*/  LOP3.LUT R19, R17, 0x80000, RZ, 0xfc, !PT ;  /* 0x0008000011137812 */ /* 0x000fe200078efcff */
[----:B------:R-:W-:-:S07]  /*0c30*/  IMAD.MOV.U32 R18, RZ, RZ, R16 ;  /* 0x000000ffff127224 */ /* 0x000fce00078e0010 */
.L_x_8:
[----:B------:R-:W-:Y:S05]  /*0c40*/  BSYNC.RECONVERGENT B1 ;  /* 0x0000000000017941 */ /* 0x000fea0003800200 */
.L_x_6:
[----:B------:R-:W-:Y:S02]  /*0c50*/  IMAD.MOV.U32 R2, RZ, RZ, R0 ;  /* 0x000000ffff027224 */ /* 0x000fe400078e0000 */
[----:B------:R-:W-:-:S04]  /*0c60*/  IMAD.MOV.U32 R3, RZ, RZ, 0x0 ;  /* 0x00000000ff037424 */ /* 0x000fc800078e00ff */
[----:B------:R-:W-:Y:S05]  /*0c70*/  RET.REL.NODEC R2 `(_Z14moveObjectsGPUP12celestialObjid) ;  /* 0xfffffff002e07950 */ /* 0x000fea0003c3ffff */
.L_x_11:
[----:B------:R-:W-:-:S00]  /*0c80*/  BRA `(.L_x_11) ;  /* 0xfffffffc00fc7947 */ /* 0x000fc0000383ffff */
[----:B------:R-:W-:-:S00]  /*0c90*/  NOP ;  /* 0x0000000000007918 */ /* 0x000fc00000000000 */
        /* <DEDUP_REMOVED lines=14> */
.L_x_102:


//--------------------- .text._Z18calculateForcesGPUP12celestialObjid --------------------------
	.section	.text._Z18calculateForcesGPUP12celestialObjid,"ax",@progbits
	.align	128
        .global         _Z18calculateForcesGPUP12celestialObjid
        .type           _Z18calculateForcesGPUP12celestialObjid,@function
        .size           _Z18calculateForcesGPUP12celestialObjid,(.L_x_104 - _Z18calculateForcesGPUP12celestialObjid)
        .other          _Z18calculateForcesGPUP12celestialObjid,@"STO_CUDA_ENTRY STV_DEFAULT"
_Z18calculateForcesGPUP12celestialObjid:
.text._Z18calculateForcesGPUP12celestialObjid:
        /* <DEDUP_REMOVED lines=10> */
[C---:B------:R-:W-:Y:S01]  /*00a0*/  ISETP.GE.AND P0, PT, R3.reuse, 0x1, PT ;  /* 0x000000010300780c */ /* 0x040fe20003f06270 */
[----:B------:R-:W-:Y:S01]  /*00b0*/  BSSY.RECONVERGENT B0, `(.L_x_12) ;  /* 0x0000232000007945 */ /* 0x000fe20003800200 */
[----:B------:R-:W-:Y:S01]  /*00c0*/  IMAD.MOV.U32 R43, RZ, RZ, RZ ;  /* 0x000000ffff2b7224 */ /* 0x000fe200078e00ff */
[----:B------:R-:W-:Y:S02]  /*00d0*/  CS2R R26, SRZ ;  /* 0x00000000001a7805 */ /* 0x000fe4000001ff00 */
[----:B------:R-:W-:Y:S02]  /*00e0*/  CS2R R24, SRZ ;  /* 0x0000000000187805 */ /* 0x000fe4000001ff00 */
[----:B------:R-:W-:Y:S01]  /*00f0*/  CS2R R38, SRZ ;  /* 0x0000000000267805 */ /* 0x000fe2000001ff00 */
[----:B0-----:R-:W-:-:S05]  /*0100*/  IMAD.WIDE R12, R3, 0x50, R12 ;  /* 0x00000050030c7825 */ /* 0x001fca00078e020c */
[----:B-1----:R0:W-:Y:S04]  /*0110*/  STG.E.64 desc[UR6][R12.64+0x48], RZ ;  /* 0x000048ff0c007986 */ /* 0x0021e8000c101b06 */
[----:B------:R0:W-:Y:S04]  /*0120*/  STG.E.64 desc[UR6][R12.64+0x40], RZ ;  /* 0x000040ff0c007986 */ /* 0x0001e8000c101b06 */
[----:B------:R0:W-:Y:S01]  /*0130*/  STG.E.64 desc[UR6][R12.64+0x38], RZ ;  /* 0x000038ff0c007986 */ /* 0x0001e2000c101b06 */
[----:B------:R-:W-:Y:S05]  /*0140*/  @!P0 BRA `(.L_x_13) ;  /* 0x0000002000a08947 */ /* 0x000fea0003800000 */
[----:B------:R-:W-:Y:S01]  /*0150*/  VIMNMX R43, PT, PT, R3, UR8, PT ;  /* 0x00000008032b7c48 */ /* 0x000fe2000bfe0100 */
[----:B------:R-:W-:Y:S01]  /*0160*/  BSSY.RECONVERGENT B2, `(.L_x_14) ;  /* 0x0000136000027945 */ /* 0x000fe20003800200 */
[----:B------:R-:W-:Y:S01]  /*0170*/  IMAD.MOV.U32 R2, RZ, RZ, RZ ;  /* 0x000000ffff027224 */ /* 0x000fe200078e00ff */
[----:B------:R-:W-:Y:S02]  /*0180*/  CS2R R26, SRZ ;  /* 0x00000000001a7805 */ /* 0x000fe4000001ff00 */
[C---:B------:R-:W-:Y:S02]  /*0190*/  ISETP.GE.AND P0, PT, R43.reuse, 0x4, PT ;  /* 0x000000042b00780c */ /* 0x040fe40003f06270 */
[----:B------:R-:W-:-:S11]  /*01a0*/  VIMNMX R43, PT, PT, R43, 0x1, !PT ;  /* 0x000000012b2b7848 */ /* 0x000fd60007fe0100 */
[----:B------:R-:W-:Y:S05]  /*01b0*/  @!P0 BRA `(.L_x_15) ;  /* 0x0000001000c08947 */ /* 0x000fea0003800000 */
[----:B------:R-:W2:Y:S01]  /*01c0*/  LDG.E.64 R22, desc[UR6][R12.64+0x30] ;  /* 0x000030060c167981 */ /* 0x000ea2000c1e1b00 */
[----:B------:R-:W1:Y:S03]  /*01d0*/  LDCU.64 UR4, c[0x0][0x380] ;  /* 0x00007000ff0477ac */ /* 0x000e660008000a00 */
[----:B------:R3:W5:Y:S01]  /*01e0*/  LDG.E.64 R32, desc[UR6][R12.64] ;  /* 0x000000060c207981 */ /* 0x000762000c1e1b00 */
[----:B------:R-:W2:Y:S03]  /*01f0*/  LDCU.64 UR10, c[0x0][0x390] ;  /* 0x00007200ff0a77ac */ /* 0x000ea60008000a00 */
[----:B------:R3:W5:Y:S04]  /*0200*/  LDG.E.64 R30, desc[UR6][R12.64+0x8] ;  /* 0x000008060c1e7981 */ /* 0x000768000c1e1b00 */
[----:B------:R3:W5:Y:S01]  /*0210*/  LDG.E.64 R28, desc[UR6][R12.64+0x10] ;  /* 0x000010060c1c7981 */ /* 0x000762000c1e1b00 */
[----:B------:R-:W-:-:S02]  /*0220*/  LOP3.LUT R0, R43, 0x7ffffffc, RZ, 0xc0, !PT ;  /* 0x7ffffffc2b007812 */ /* 0x000fc400078ec0ff */
[----:B------:R-:W-:Y:S02]  /*0230*/  CS2R R26, SRZ ;  /* 0x00000000001a7805 */ /* 0x000fe4000001ff00 */
[----:B------:R-:W-:Y:S02]  /*0240*/  CS2R R24, SRZ ;  /* 0x0000000000187805 */ /* 0x000fe4000001ff00 */
[----:B------:R-:W-:Y:S01]  /*0250*/  CS2R R38, SRZ ;  /* 0x0000000000267805 */ /* 0x000fe2000001ff00 */
[----:B------:R-:W-:Y:S01]  /*0260*/  IMAD.MOV R0, RZ, RZ, -R0 ;  /* 0x000000ffff007224 */ /* 0x000fe200078e0a00 */
[----:B-1----:R-:W-:-:S04]  /*0270*/  UIADD3 UR4, UP0, UPT, UR4, 0xa0, URZ ;  /* 0x000000a004047890 */ /* 0x002fc8000ff1e0ff */
[----:B------:R-:W-:Y:S02]  /*0280*/  UIADD3.X UR5, UPT, UPT, URZ, UR5, URZ, UP0, !UPT ;  /* 0x00000005ff057290 */ /* 0x000fe400087fe4ff */
[----:B------:R-:W-:-:S04]  /*0290*/  MOV R20, UR4 ;  /* 0x0000000400147c02 */ /* 0x000fc80008000f00 */
[----:B------:R-:W-:Y:S01]  /*02a0*/  IMAD.U32 R21, RZ, RZ, UR5 ;  /* 0x00000005ff157e24 */ /* 0x000fe2000f8e00ff */
[----:B--23--:R-:W-:-:S11]  /*02b0*/  DMUL R22, R22, UR10 ;  /* 0x0000000a16167c28 */ /* 0x00cfd60008000000 */
.L_x_32:
[----:B------:R-:W2:Y:S04]  /*02c0*/  LDG.E.64 R34, desc[UR6][R20.64+-0x98] ;  /* 0xffff680614227981 */ /* 0x000ea8000c1e1b00 */
[----:B------:R-:W3:Y:S04]  /*02d0*/  LDG.E.64 R36, desc[UR6][R20.64+-0xa0] ;  /* 0xffff600614247981 */ /* 0x000ee8000c1e1b00 */
[----:B------:R-:W4:Y:S01]  /*02e0*/  LDG.E.64 R40, desc[UR6][R20.64+-0x90] ;  /* 0xffff700614287981 */ /* 0x000f22000c1e1b00 */
[----:B------:R-:W-:Y:S01]  /*02f0*/  IMAD.MOV.U32 R10, RZ, RZ, 0x0 ;  /* 0x00000000ff0a7424 */ /* 0x000fe200078e00ff */
[----:B------:R-:W-:Y:S01]  /*0300*/  MOV R11, 0x3fd80000 ;  /* 0x3fd80000000b7802 */ /* 0x000fe20000000f00 */
[----:B------:R-:W-:Y:S01]  /*0310*/  BSSY.RECONVERGENT B3, `(.L_x_16) ;  /* 0x0000023000037945 */ /* 0x000fe20003800200 */
[----:B------:R-:W-:Y:S01]  /*0320*/  LOP3.LUT R2, R43, 0x7ffffffc, RZ, 0xc0, !PT ;  /* 0x7ffffffc2b027812 */ /* 0x000fe200078ec0ff */
[----:B--2--5:R-:W-:-:S02]  /*0330*/  DADD R34, -R30, R34 ;  /* 0x000000001e227229 */ /* 0x024fc40000000122 */
[----:B---3--:R-:W-:-:S06]  /*0340*/  DADD R36, -R32, R36 ;  /* 0x0000000020247229 */ /* 0x008fcc0000000124 */
[----:B------:R-:W-:Y:S02]  /*0350*/  DMUL R4, R34, R34 ;  /* 0x0000002222047228 */ /* 0x000fe40000000000 */
[----:B----4-:R-:W-:-:S06]  /*0360*/  DADD R40, -R28, R40 ;  /* 0x000000001c287229 */ /* 0x010fcc0000000128 */
[----:B------:R-:W-:-:S08]  /*0370*/  DFMA R4, R36, R36, R4 ;  /* 0x000000242404722b */ /* 0x000fd00000000004 */
[----:B------:R-:W-:-:S06]  /*0380*/  DFMA R6, R40, R40, R4 ;  /* 0x000000282806722b */ /* 0x000fcc0000000004 */
[----:B------:R-:W1:Y:S04]  /*0390*/  MUFU.RSQ64H R5, R7 ;  /* 0x0000000700057308 */ /* 0x000e680000001c00 */
[----:B------:R-:W-:-:S05]  /*03a0*/  VIADD R4, R7, 0xfcb00000 ;  /* 0xfcb0000007047836 */ /* 0x000fca0000000000 */
[----:B------:R-:W-:Y:S01]  /*03b0*/  ISETP.GE.U32.AND P0, PT, R4, 0x7ca00000, PT ;  /* 0x7ca000000400780c */ /* 0x000fe20003f06070 */
[----:B-1----:R-:W-:-:S08]  /*03c0*/  DMUL R8, R4, R4 ;  /* 0x0000000404087228 */ /* 0x002fd00000000000 */
[----:B------:R-:W-:-:S08]  /*03d0*/  DFMA R8, R6, -R8, 1 ;  /* 0x3ff000000608742b */ /* 0x000fd00000000808 */
[----:B------:R-:W-:Y:S02]  /*03e0*/  DFMA R10, R8, R10, 0.5 ;  /* 0x3fe00000080a742b */ /* 0x000fe4000000000a */
[----:B------:R-:W-:-:S08]  /*03f0*/  DMUL R8, R4, R8 ;  /* 0x0000000804087228 */ /* 0x000fd00000000000 */
[----:B------:R-:W-:-:S08]  /*0400*/  DFMA R8, R10, R8, R4 ;  /* 0x000000080a08722b */ /* 0x000fd00000000004 */
[----:B------:R-:W-:Y:S02]  /*0410*/  DMUL R16, R6, R8 ;  /* 0x0000000806107228 */ /* 0x000fe40000000000 */
[----:B------:R-:W-:Y:S02]  /*0420*/  VIADD R15, R9, 0xfff00000 ;  /* 0xfff00000090f7836 */ /* 0x000fe40000000000 */
[----:B------:R-:W-:-:S04]  /*0430*/  IMAD.MOV.U32 R14, RZ, RZ, R8 ;  /* 0x000000ffff0e7224 */ /* 0x000fc800078e0008 */
[----:B------:R-:W-:-:S08]  /*0440*/  DFMA R18, R16, -R16, R6 ;  /* 0x800000101012722b */ /* 0x000fd00000000006 */
[----:B------:R-:W-:Y:S01]  /*0450*/  DFMA R10, R18, R14, R16 ;  /* 0x0000000e120a722b */ /* 0x000fe20000000010 */
[----:B------:R-:W-:Y:S10]  /*0460*/  @!P0 BRA `(.L_x_17) ;  /* 0x0000000000348947 */ /* 0x000ff40003800000 */
[----:B------:R-:W-:Y:S01]  /*0470*/  IMAD.MOV.U32 R42, RZ, RZ, R8 ;  /* 0x000000ffff2a7224 */ /* 0x000fe200078e0008 */
[----:B------:R-:W-:Y:S01]  /*0480*/  MOV R11, R6 ;  /* 0x00000006000b7202 */ /* 0x000fe20000000f00 */
[----:B------:R-:W-:Y:S01]  /*0490*/  IMAD.MOV.U32 R10, RZ, RZ, R7 ;  /* 0x000000ffff0a7224 */ /* 0x000fe200078e0007 */
[----:B------:R-:W-:Y:S01]  /*04a0*/  MOV R7, R16 ;  /* 0x0000001000077202 */ /* 0x000fe20000000f00 */
[----:B------:R-:W-:Y:S01]  /*04b0*/  IMAD.MOV.U32 R5, RZ, RZ, R4 ;  /* 0x000000ffff057224 */ /* 0x000fe200078e0004 */
[----:B------:R-:W-:Y:S01]  /*04c0*/  MOV R44, 0x520 ;  /* 0x00000520002c7802 */ /* 0x000fe20000000f00 */
[----:B------:R-:W-:Y:S02]  /*04d0*/  IMAD.MOV.U32 R9, RZ, RZ, R18 ;  /* 0x000000ffff097224 */ /* 0x000fe400078e0012 */
[----:B------:R-:W-:Y:S02]  /*04e0*/  IMAD.MOV.U32 R8, RZ, RZ, R19 ;  /* 0x000000ffff087224 */ /* 0x000fe400078e0013 */
[----:B------:R-:W-:-:S02]  /*04f0*/  IMAD.MOV.U32 R6, RZ, RZ, R17 ;  /* 0x000000ffff067224 */ /* 0x000fc400078e0011 */
[----:B------:R-:W-:-:S07]  /*0500*/  IMAD.MOV.U32 R4, RZ, RZ, R15 ;  /* 0x000000ffff047224 */ /* 0x000fce00078e000f */
[----:B0-----:R-:W-:Y:S05]  /*0510*/  CALL.REL.NOINC `($__internal_2_$__cuda_sm20_dsqrt_rn_f64_mediumpath_v1) ;  /* 0x0000004c00447944 */ /* 0x001fea0003c00000 */
[----:B------:R-:W-:Y:S01]  /*0520*/  MOV R10, R4 ;  /* 0x00000004000a7202 */ /* 0x000fe20000000f00 */
[----:B------:R-:W-:-:S07]  /*0530*/  IMAD.MOV.U32 R11, RZ, RZ, R5 ;  /* 0x000000ffff0b7224 */ /* 0x000fce00078e0005 */
.L_x_17:
[----:B------:R-:W-:Y:S05]  /*0540*/  BSYNC.RECONVERGENT B3 ;  /* 0x0000000000037941 */ /* 0x000fea0003800200 */
.L_x_16:
[----:B------:R-:W2:Y:S01]  /*0550*/  LDG.E.64 R4, desc[UR6][R20.64+-0x70] ;  /* 0xffff900614047981 */ /* 0x000ea2000c1e1b00 */
[-C--:B------:R-:W-:Y:S01]  /*0560*/  DMUL R6, R10, R10.reuse ;  /* 0x0000000a0a067228 */ /* 0x080fe20000000000 */
[----:B------:R-:W-:Y:S07]  /*0570*/  BSSY.RECONVERGENT B3, `(.L_x_18) ;  /* 0x0000019000037945 */ /* 0x000fee0003800200 */
[----:B------:R-:W-:Y:S01]  /*0580*/  DMUL R10, R6, R10 ;  /* 0x0000000a060a7228 */ /* 0x000fe20000000000 */
[----:B------:R-:W-:-:S05]  /*0590*/  IMAD.MOV.U32 R6, RZ, RZ, 0x1 ;  /* 0x00000001ff067424 */ /* 0x000fca00078e00ff */
[----:B------:R-:W1:Y:S02]  /*05a0*/  MUFU.RCP64H R7, R11 ;  /* 0x0000000b00077308 */ /* 0x000e640000001800 */
[----:B-1----:R-:W-:-:S08]  /*05b0*/  DFMA R8, -R10, R6, 1 ;  /* 0x3ff000000a08742b */ /* 0x002fd00000000106 */
[----:B------:R-:W-:-:S08]  /*05c0*/  DFMA R8, R8, R8, R8 ;  /* 0x000000080808722b */ /* 0x000fd00000000008 */
[----:B------:R-:W-:-:S08]  /*05d0*/  DFMA R8, R6, R8, R6 ;  /* 0x000000080608722b */ /* 0x000fd00000000006 */
[----:B------:R-:W-:-:S08]  /*05e0*/  DFMA R6, -R10, R8, 1 ;  /* 0x3ff000000a06742b */ /* 0x000fd00000000108 */
[----:B------:R-:W-:Y:S02]  /*05f0*/  DFMA R6, R8, R6, R8 ;  /* 0x000000060806722b */ /* 0x000fe40000000008 */
[----:B--2---:R-:W-:-:S08]  /*0600*/  DMUL R14, R22, R4 ;  /* 0x00000004160e7228 */ /* 0x004fd00000000000 */
[----:B------:R-:W-:Y:S02]  /*0610*/  DMUL R8, R14, R6 ;  /* 0x000000060e087228 */ /* 0x000fe40000000000 */
[----:B------:R-:W-:-:S06]  /*0620*/  FSETP.GEU.AND P1, PT, |R15|, 6.5827683646048100446e-37, PT ;  /* 0x036000000f00780b */ /* 0x000fcc0003f2e200 */
[----:B------:R-:W-:-:S08]  /*0630*/  DFMA R4, -R10, R8, R14 ;  /* 0x000000080a04722b */ /* 0x000fd0000000010e */
[----:B------:R-:W-:-:S10]  /*0640*/  DFMA R8, R6, R4, R8 ;  /* 0x000000040608722b */ /* 0x000fd40000000008 */
[----:B------:R-:W-:-:S05]  /*0650*/  FFMA R4, RZ, R11, R9 ;  /* 0x0000000bff047223 */ /* 0x000fca0000000009 */
[----:B------:R-:W-:-:S13]  /*0660*/  FSETP.GT.AND P0, PT, |R4|, 1.469367938527859385e-39, PT ;  /* 0x001000000400780b */ /* 0x000fda0003f04200 */
[----:B------:R-:W-:Y:S05]  /*0670*/  @P0 BRA P1, `(.L_x_19) ;  /* 0x0000000000200947 */ /* 0x000fea0000800000 */
[----:B------:R-:W-:Y:S01]  /*0680*/  IMAD.MOV.U32 R4, RZ, RZ, R14 ;  /* 0x000000ffff047224 */ /* 0x000fe200078e000e */
[----:B------:R-:W-:Y:S01]  /*0690*/  MOV R5, R15 ;  /* 0x0000000f00057202 */ /* 0x000fe20000000f00 */
[----:B------:R-:W-:Y:S01]  /*06a0*/  IMAD.MOV.U32 R7, RZ, RZ, R10 ;  /* 0x000000ffff077224 */ /* 0x000fe200078e000a */
[----:B------:R-:W-:Y:S01]  /*06b0*/  MOV R6, 0x6e0 ;  /* 0x000006e000067802 */ /* 0x000fe20000000f00 */
[----:B------:R-:W-:-:S07]  /*06c0*/  IMAD.MOV.U32 R8, RZ, RZ, R11 ;  /* 0x000000ffff087224 */ /* 0x000fce00078e000b */
[----:B0-----:R-:W-:Y:S05]  /*06d0*/  CALL.REL.NOINC `($__internal_1_$__cuda_sm20_div_rn_f64_full) ;  /* 0x0000004400407944 */ /* 0x001fea0003c00000 */
[----:B------:R-:W-:Y:S01]  /*06e0*/  IMAD.MOV.U32 R8, RZ, RZ, R4 ;  /* 0x000000ffff087224 */ /* 0x000fe200078e0004 */
[----:B------:R-:W-:-:S07]  /*06f0*/  MOV R9, R5 ;  /* 0x0000000500097202 */ /* 0x000fce0000000f00 */
.L_x_19:
[----:B------:R-:W-:Y:S05]  /*0700*/  BSYNC.RECONVERGENT B3 ;  /* 0x0000000000037941 */ /* 0x000fea0003800200 */
.L_x_18:
[----:B------:R-:W2:Y:S04]  /*0710*/  LDG.E.64 R16, desc[UR6][R20.64+-0x48] ;  /* 0xffffb80614107981 */ /* 0x000ea8000c1e1b00 */
[----:B------:R-:W3:Y:S04]  /*0720*/  LDG.E.64 R18, desc[UR6][R20.64+-0x50] ;  /* 0xffffb00614127981 */ /* 0x000ee8000c1e1b00 */
[----:B------:R-:W4:Y:S01]  /*0730*/  LDG.E.64 R14, desc[UR6][R20.64+-0x40] ;  /* 0xffffc006140e7981 */ /* 0x000f22000c1e1b00 */
[-C--:B------:R-:W-:Y:S01]  /*0740*/  DFMA R24, R34, R8.reuse, R24 ;  /* 0x000000082218722b */ /* 0x080fe20000000018 */
[----:B------:R-:W-:Y:S01]  /*0750*/  BSSY.RECONVERGENT B3, `(.L_x_20) ;  /* 0x0000026000037945 */ /* 0x000fe20003800200 */
[----:B------:R-:W-:Y:S01]  /*0760*/  IMAD.MOV.U32 R34, RZ, RZ, 0x0 ;  /* 0x00000000ff227424 */ /* 0x000fe200078e00ff */
[-C--:B------:R-:W-:Y:S01]  /*0770*/  DFMA R38, R36, R8.reuse, R38 ;  /* 0x000000082426722b */ /* 0x080fe20000000026 */
[----:B------:R-:W-:Y:S01]  /*0780*/  IMAD.MOV.U32 R35, RZ, RZ, 0x3fd80000 ;  /* 0x3fd80000ff237424 */ /* 0x000fe200078e00ff */
[----:B------:R-:W-:-:S02]  /*0790*/  DFMA R40, R40, R8, R26 ;  /* 0x000000082828722b */ /* 0x000fc4000000001a */
[----:B--2---:R-:W-:Y:S02]  /*07a0*/  DADD R16, -R30, R16 ;  /* 0x000000001e107229 */ /* 0x004fe40000000110 */
        /* <DEDUP_REMOVED lines=14> */
[----:B------:R-:W-:Y:S01]  /*0890*/  IADD3 R27, PT, PT, R45, -0x100000, RZ ;  /* 0xfff000002d1b7810 */ /* 0x000fe20007ffe0ff */
[----:B------:R-:W-:-:S05]  /*08a0*/  IMAD.MOV.U32 R26, RZ, RZ, R44 ;  /* 0x000000ffff1a7224 */ /* 0x000fca00078e002c */
        /* <DEDUP_REMOVED lines=14> */
[----:B------:R-:W-:Y:S01]  /*0990*/  IMAD.MOV.U32 R10, RZ, RZ, R4 ;  /* 0x000000ffff0a7224 */ /* 0x000fe200078e0004 */
[----:B------:R-:W-:-:S07]  /*09a0*/  MOV R11, R5 ;  /* 0x00000005000b7202 */ /* 0x000fce0000000f00 */
.L_x_21:
[----:B------:R-:W-:Y:S05]  /*09b0*/  BSYNC.RECONVERGENT B3 ;  /* 0x0000000000037941 */ /* 0x000fea0003800200 */
.L_x_20:
        /* <DEDUP_REMOVED lines=25> */
[----:B------:R-:W-:Y:S01]  /*0b50*/  MOV R8, R4 ;  /* 0x0000000400087202 */ /* 0x000fe20000000f00 */
[----:B------:R-:W-:-:S07]  /*0b60*/  IMAD.MOV.U32 R9, RZ, RZ, R5 ;  /* 0x000000ffff097224 */ /* 0x000fce00078e0005 */
.L_x_23:
[----:B------:R-:W-:Y:S05]  /*0b70*/  BSYNC.RECONVERGENT B3 ;  /* 0x0000000000037941 */ /* 0x000fea0003800200 */
.L_x_22:
[----:B------:R-:W2:Y:S04]  /*0b80*/  LDG.E.64 R34, desc[UR6][R20.64+0x8] ;  /* 0x0000080614227981 */ /* 0x000ea8000c1e1b00 */
[----:B------:R-:W3:Y:S04]  /*0b90*/  LDG.E.64 R36, desc[UR6][R20.64] ;  /* 0x0000000614247981 */ /* 0x000ee8000c1e1b00 */
[----:B------:R-:W4:Y:S01]  /*0ba0*/  LDG.E.64 R26, desc[UR6][R20.64+0x10] ;  /* 0x00001006141a7981 */ /* 0x000f22000c1e1b00 */
[-C--:B------:R-:W-:Y:S01]  /*0bb0*/  DFMA R24, R16, R8.reuse, R24 ;  /* 0x000000081018722b */ /* 0x080fe20000000018 */
[----:B------:R-:W-:Y:S01]  /*0bc0*/  BSSY.RECONVERGENT B3, `(.L_x_24) ;  /* 0x0000026000037945 */ /* 0x000fe20003800200 */
[----:B------:R-:W-:Y:S01]  /*0bd0*/  MOV R16, 0x0 ;  /* 0x0000000000107802 */ /* 0x000fe20000000f00 */
[----:B------:R-:W-:Y:S01]  /*0be0*/  IMAD.MOV.U32 R17, RZ, RZ, 0x3fd80000 ;  /* 0x3fd80000ff117424 */ /* 0x000fe200078e00ff */
[----:B------:R-:W-:-:S02]  /*0bf0*/  DFMA R38, R18, R8, R38 ;  /* 0x000000081226722b */ /* 0x000fc40000000026 */
[----:B------:R-:W-:Y:S02]  /*0c00*/  DFMA R40, R14, R8, R40 ;  /* 0x000000080e28722b */ /* 0x000fe40000000028 */
        /* <DEDUP_REMOVED lines=15> */
[----:B------:R-:W-:Y:S01]  /*0d00*/  VIADD R15, R45, 0xfff00000 ;  /* 0xfff000002d0f7836 */ /* 0x000fe20000000000 */
[----:B------:R-:W-:-:S05]  /*0d10*/  MOV R14, R44 ;  /* 0x0000002c000e7202 */ /* 0x000fca0000000f00 */
        /* <DEDUP_REMOVED lines=8> */
[----:B------:R-:W-:Y:S01]  /*0da0*/  MOV R4, R15 ;  /* 0x0000000f00047202 */ /* 0x000fe20000000f00 */
[----:B------:R-:W-:Y:S01]  /*0db0*/  IMAD.MOV.U32 R9, RZ, RZ, R18 ;  /* 0x000000ffff097224 */ /* 0x000fe200078e0012 */
[----:B------:R-:W-:Y:S01]  /*0dc0*/  MOV R44, 0xe00 ;  /* 0x00000e00002c7802 */ /* 0x000fe20000000f00 */
[----:B------:R-:W-:Y:S02]  /*0dd0*/  IMAD.MOV.U32 R8, RZ, RZ, R19 ;  /* 0x000000ffff087224 */ /* 0x000fe400078e0013 */
[----:B------:R-:W-:-:S07]  /*0de0*/  IMAD.MOV.U32 R6, RZ, RZ, R17 ;  /* 0x000000ffff067224 */ /* 0x000fce00078e0011 */
[----:B0-----:R-:W-:Y:S05]  /*0df0*/  CALL.REL.NOINC `($__internal_2_$__cuda_sm20_dsqrt_rn_f64_mediumpath_v1) ;  /* 0x00000044000c7944 */ /* 0x001fea0003c00000 */
[----:B------:R-:W-:Y:S02]  /*0e00*/  IMAD.MOV.U32 R10, RZ, RZ, R4 ;  /* 0x000000ffff0a7224 */ /* 0x000fe400078e0004 */
[----:B------:R-:W-:-:S07]  /*0e10*/  IMAD.MOV.U32 R11, RZ, RZ, R5 ;  /* 0x000000ffff0b7224 */ /* 0x000fce00078e0005 */
.L_x_25:
[----:B------:R-:W-:Y:S05]  /*0e20*/  BSYNC.RECONVERGENT B3 ;  /* 0x0000000000037941 */ /* 0x000fea0003800200 */
.L_x_24:
[----:B------:R-:W2:Y:S01]  /*0e30*/  LDG.E.64 R4, desc[UR6][R20.64+0x30] ;  /* 0x0000300614047981 */ /* 0x000ea2000c1e1b00 */
[-C--:B------:R-:W-:Y:S01]  /*0e40*/  DMUL R6, R10, R10.reuse ;  /* 0x0000000a0a067228 */ /* 0x080fe20000000000 */
[----:B------:R-:W-:Y:S07]  /*0e50*/  BSSY.RECONVERGENT B3, `(.L_x_26) ;  /* 0x0000019000037945 */ /* 0x000fee0003800200 */
[----:B------:R-:W-:Y:S01]  /*0e60*/  DMUL R10, R6, R10 ;  /* 0x0000000a060a7228 */ /* 0x000fe20000000000 */
[----:B------:R-:W-:-:S05]  /*0e70*/  MOV R6, 0x1 ;  /* 0x0000000100067802 */ /* 0x000fca0000000f00 */
        /* <DEDUP_REMOVED lines=22> */
.L_x_27:
[----:B------:R-:W-:Y:S05]  /*0fe0*/  BSYNC.RECONVERGENT B3 ;  /* 0x0000000000037941 */ /* 0x000fea0003800200 */
.L_x_26:
[----:B------:R-:W2:Y:S04]  /*0ff0*/  LDG.E.64 R16, desc[UR6][R20.64+0x58] ;  /* 0x0000580614107981 */ /* 0x000ea8000c1e1b00 */
[----:B------:R-:W3:Y:S04]  /*1000*/  LDG.E.64 R18, desc[UR6][R20.64+0x50] ;  /* 0x0000500614127981 */ /* 0x000ee8000c1e1b00 */
[----:B------:R-:W4:Y:S01]  /*1010*/  LDG.E.64 R14, desc[UR6][R20.64+0x60] ;  /* 0x00006006140e7981 */ /* 0x000f22000c1e1b00 */
[-C--:B------:R-:W-:Y:S01]  /*1020*/  DFMA R24, R34, R8.reuse, R24 ;  /* 0x000000082218722b */ /* 0x080fe20000000018 */
[----:B------:R-:W-:Y:S01]  /*1030*/  BSSY.RECONVERGENT B3, `(.L_x_28) ;  /* 0x0000026000037945 */ /* 0x000fe20003800200 */
[----:B------:R-:W-:Y:S01]  /*1040*/  IMAD.MOV.U32 R34, RZ, RZ, 0x0 ;  /* 0x00000000ff227424 */ /* 0x000fe200078e00ff */
[----:B------:R-:W-:Y:S01]  /*1050*/  MOV R35, 0x3fd80000 ;  /* 0x3fd8000000237802 */ /* 0x000fe20000000f00 */
        /* <DEDUP_REMOVED lines=31> */
[----:B------:R-:W-:-:S07]  /*1250*/  IMAD.MOV.U32 R4, RZ, RZ, R37 ;  /* 0x000000ffff047224 */ /* 0x000fce00078e0025 */
[----:B0-----:R-:W-:Y:S05]  /*1260*/  CALL.REL.NOINC `($__internal_2_$__cuda_sm20_dsqrt_rn_f64_mediumpath_v1) ;  /* 0x0000003c00f07944 */ /* 0x001fea0003c00000 */
[----:B------:R-:W-:Y:S01]  /*1270*/  MOV R8, R4 ;  /* 0x0000000400087202 */ /* 0x000fe20000000f00 */
[----:B------:R-:W-:-:S07]  /*1280*/  IMAD.MOV.U32 R9, RZ, RZ, R5 ;  /* 0x000000ffff097224 */ /* 0x000fce00078e0005 */
.L_x_29:
[----:B------:R-:W-:Y:S05]  /*1290*/  BSYNC.RECONVERGENT B3 ;  /* 0x0000000000037941 */ /* 0x000fea0003800200 */
.L_x_28:
        /* <DEDUP_REMOVED lines=22> */
[----:B------:R-:W-:Y:S02]  /*1400*/  MOV R8, R9 ;  /* 0x0000000900087202 */ /* 0x000fe40000000f00 */
[----:B------:R-:W-:-:S07]  /*1410*/  MOV R6, 0x1430 ;  /* 0x0000143000067802 */ /* 0x000fce0000000f00 */
[----:B0-----:R-:W-:Y:S05]  /*1420*/  CALL.REL.NOINC `($__internal_1_$__cuda_sm20_div_rn_f64_full) ;  /* 0x0000003400ec7944 */ /* 0x001fea0003c00000 */
.L_x_31:
[----:B------:R-:W-:Y:S05]  /*1430*/  BSYNC.RECONVERGENT B3 ;  /* 0x0000000000037941 */ /* 0x000fea0003800200 */
.L_x_30:
[----:B------:R-:W-:Y:S01]  /*1440*/  VIADD R0, R0, 0x4 ;  /* 0x0000000400007836 */ /* 0x000fe20000000000 */
[----:B------:R-:W-:Y:S01]  /*1450*/  IADD3 R20, P1, PT, R20, 0x140, RZ ;  /* 0x0000014014147810 */ /* 0x000fe20007f3e0ff */
[-C--:B------:R-:W-:Y:S02]  /*1460*/  DFMA R38, R18, R4.reuse, R38 ;  /* 0x000000041226722b */ /* 0x080fe40000000026 */
[-C--:B------:R-:W-:Y:S01]  /*1470*/  DFMA R24, R16, R4.reuse, R24 ;  /* 0x000000041018722b */ /* 0x080fe20000000018 */
[----:B------:R-:W-:Y:S01]  /*1480*/  ISETP.NE.AND P0, PT, R0, RZ, PT ;  /* 0x000000ff0000720c */ /* 0x000fe20003f05270 */
[----:B------:R-:W-:Y:S01]  /*1490*/  DFMA R26, R14, R4, R26 ;  /* 0x000000040e1a722b */ /* 0x000fe2000000001a */
[----:B------:R-:W-:-:S11]  /*14a0*/  IMAD.X R21, RZ, RZ, R21, P1 ;  /* 0x000000ffff157224 */ /* 0x000fd600008e0615 */
[----:B------:R-:W-:Y:S05]  /*14b0*/  @P0 BRA `(.L_x_32) ;  /* 0xffffffec00800947 */ /* 0x000fea000383ffff */
.L_x_15:
[----:B------:R-:W-:Y:S05]  /*14c0*/  BSYNC.RECONVERGENT B2 ;  /* 0x0000000000027941 */ /* 0x000fea0003800200 */
.L_x_14:
[----:B------:R-:W-:Y:S01]  /*14d0*/  LOP3.LUT P0, R0, R43, 0x3, RZ, 0xc0, !PT ;  /* 0x000000032b007812 */ /* 0x000fe2000780c0ff */
[----:B------:R-:W-:-:S12]  /*14e0*/  BSSY.RECONVERGENT B2, `(.L_x_33) ;  /* 0x00000eb000027945 */ /* 0x000fd80003800200 */
[----:B------:R-:W-:Y:S05]  /*14f0*/  @!P0 BRA `(.L_x_34) ;  /* 0x0000000c00a48947 */ /* 0x000fea0003800000 */
[----:B------:R-:W-:Y:S01]  /*1500*/  ISETP.NE.AND P0, PT, R0, 0x1, PT ;  /* 0x000000010000780c */ /* 0x000fe20003f05270 */
[----:B------:R-:W-:-:S12]  /*1510*/  BSSY.RECONVERGENT B3, `(.L_x_35) ;  /* 0x0000097000037945 */ /* 0x000fd80003800200 */
[----:B------:R-:W-:Y:S05]  /*1520*/  @!P0 BRA `(.L_x_36) ;  /* 0x0000000800548947 */ /* 0x000fea0003800000 */
[----:B------:R-:W1:Y:S01]  /*1530*/  LDC.64 R30, c[0x0][0x380] ;  /* 0x0000e000ff1e7b82 */ /* 0x000e620000000a00 */
[----:B------:R-:W2:Y:S04]  /*1540*/  LDG.E.64 R16, desc[UR6][R12.64+0x8] ;  /* 0x000008060c107981 */ /* 0x000ea8000c1e1b00 */
[----:B------:R-:W3:Y:S04]  /*1550*/  LDG.E.64 R18, desc[UR6][R12.64] ;  /* 0x000000060c127981 */ /* 0x000ee8000c1e1b00 */
[----:B------:R-:W4:Y:S01]  /*1560*/  LDG.E.64 R14, desc[UR6][R12.64+0x10] ;  /* 0x000010060c0e7981 */ /* 0x000f22000c1e1b00 */
[----:B-1----:R-:W-:-:S05]  /*1570*/  IMAD.WIDE.U32 R30, R2, 0x50, R30 ;  /* 0x00000050021e7825 */ /* 0x002fca00078e001e */
[----:B------:R-:W2:Y:S04]  /*1580*/  LDG.E.64 R22, desc[UR6][R30.64+0x8] ;  /* 0x000008061e167981 */ /* 0x000ea8000c1e1b00 */
[----:B------:R-:W3:Y:S04]  /*1590*/  LDG.E.64 R28, desc[UR6][R30.64] ;  /* 0x000000061e1c7981 */ /* 0x000ee8000c1e1b00 */
[----:B------:R-:W4:Y:S01]  /*15a0*/  LDG.E.64 R20, desc[UR6][R30.64+0x10] ;  /* 0x000010061e147981 */ /* 0x000f22000c1e1b00 */
[----:B------:R-:W-:Y:S02]  /*15b0*/  IMAD.MOV.U32 R10, RZ, RZ, 0x0 ;  /* 0x00000000ff0a7424 */ /* 0x000fe400078e00ff */
[----:B------:R-:W-:Y:S01]  /*15c0*/  IMAD.MOV.U32 R11, RZ, RZ, 0x3fd80000 ;  /* 0x3fd80000ff0b7424 */ /* 0x000fe200078e00ff */
[----:B------:R-:W-:Y:S01]  /*15d0*/  BSSY.RECONVERGENT B4, `(.L_x_37) ;  /* 0x0000022000047945 */ /* 0x000fe20003800200 */
[----:B--2---:R-:W-:-:S02]  /*15e0*/  DADD R22, R22, -R16 ;  /* 0x0000000016167229 */ /* 0x004fc40000000810 */
[----:B---3--:R-:W-:-:S06]  /*15f0*/  DADD R28, R28, -R18 ;  /* 0x000000001c1c7229 */ /* 0x008fcc0000000812 */
[----:B------:R-:W-:Y:S02]  /*1600*/  DMUL R4, R22, R22 ;  /* 0x0000001616047228 */ /* 0x000fe40000000000 */
[----:B----4-:R-:W-:-:S06]  /*1610*/  DADD R20, R20, -R14 ;  /* 0x0000000014147229 */ /* 0x010fcc000000080e */
[----:B------:R-:W-:-:S08]  /*1620*/  DFMA R4, R28, R28, R4 ;  /* 0x0000001c1c04722b */ /* 0x000fd00000000004 */
[----:B------:R-:W-:-:S06]  /*1630*/  DFMA R6, R20, R20, R4 ;  /* 0x000000141406722b */ /* 0x000fcc0000000004 */
[----:B------:R-:W1:Y:S04]  /*1640*/  MUFU.RSQ64H R5, R7 ;  /* 0x0000000700057308 */ /* 0x000e680000001c00 */
[----:B------:R-:W-:-:S06]  /*1650*/  IADD3 R4, PT, PT, R7, -0x3500000, RZ ;  /* 0xfcb0000007047810 */ /* 0x000fcc0007ffe0ff */
[----:B-1----:R-:W-:-:S08]  /*1660*/  DMUL R8, R4, R4 ;  /* 0x0000000404087228 */ /* 0x002fd00000000000 */
[----:B------:R-:W-:-:S08]  /*1670*/  DFMA R8, R6, -R8, 1 ;  /* 0x3ff000000608742b */ /* 0x000fd00000000808 */
[----:B------:R-:W-:Y:S02]  /*1680*/  DFMA R10, R8, R10, 0.5 ;  /* 0x3fe00000080a742b */ /* 0x000fe4000000000a */
[----:B------:R-:W-:-:S08]  /*1690*/  DMUL R8, R4, R8 ;  /* 0x0000000804087228 */ /* 0x000fd00000000000 */
[----:B------:R-:W-:Y:S01]  /*16a0*/  DFMA R8, R10, R8, R4 ;  /* 0x000000080a08722b */ /* 0x000fe20000000004 */
[----:B------:R-:W-:-:S07]  /*16b0*/  ISETP.GE.U32.AND P0, PT, R4, 0x7ca00000, PT ;  /* 0x7ca000000400780c */ /* 0x000fce0003f06070 */
        /* <DEDUP_REMOVED lines=17> */
[----:B------:R-:W-:Y:S01]  /*17d0*/  IMAD.MOV.U32 R10, RZ, RZ, R4 ;  /* 0x000000ffff0a7224 */ /* 0x000fe200078e0004 */
[----:B------:R-:W-:-:S07]  /*17e0*/  MOV R11, R5 ;  /* 0x00000005000b7202 */ /* 0x000fce0000000f00 */
.L_x_38:
[----:B------:R-:W-:Y:S05]  /*17f0*/  BSYNC.RECONVERGENT B4 ;  /* 0x0000000000047941 */ /* 0x000fea0003800200 */
.L_x_37:
[----:B------:R-:W2:Y:S04]  /*1800*/  LDG.E.64 R32, desc[UR6][R12.64+0x30] ;  /* 0x000030060c207981 */ /* 0x000ea8000c1e1b00 */
[----:B------:R-:W3:Y:S01]  /*1810*/  LDG.E.64 R4, desc[UR6][R30.64+0x30] ;  /* 0x000030061e047981 */ /* 0x000ee2000c1e1b00 */
[-C--:B------:R-:W-:Y:S01]  /*1820*/  DMUL R6, R10, R10.reuse ;  /* 0x0000000a0a067228 */ /* 0x080fe20000000000 */
[----:B------:R-:W2:Y:S01]  /*1830*/  LDCU.64 UR4, c[0x0][0x390] ;  /* 0x00007200ff0477ac */ /* 0x000ea20008000a00 */
[----:B------:R-:W-:Y:S06]  /*1840*/  BSSY.RECONVERGENT B4, `(.L_x_39) ;  /* 0x000001a000047945 */ /* 0x000fec0003800200 */
        /* <DEDUP_REMOVED lines=8> */
[----:B--2---:R-:W-:-:S08]  /*18d0*/  DMUL R32, R32, UR4 ;  /* 0x0000000420207c28 */ /* 0x004fd00008000000 */
[----:B---3--:R-:W-:-:S08]  /*18e0*/  DMUL R34, R32, R4 ;  /* 0x0000000420227228 */ /* 0x008fd00000000000 */
        /* <DEDUP_REMOVED lines=15> */
.L_x_40:
[----:B------:R-:W-:Y:S05]  /*19e0*/  BSYNC.RECONVERGENT B4 ;  /* 0x0000000000047941 */ /* 0x000fea0003800200 */
.L_x_39:
[----:B------:R-:W2:Y:S04]  /*19f0*/  LDG.E.64 R6, desc[UR6][R30.64+0x58] ;  /* 0x000058061e067981 */ /* 0x000ea8000c1e1b00 */
[----:B------:R-:W3:Y:S04]  /*1a00*/  LDG.E.64 R4, desc[UR6][R30.64+0x50] ;  /* 0x000050061e047981 */ /* 0x000ee8000c1e1b00 */
[----:B------:R-:W4:Y:S01]  /*1a10*/  LDG.E.64 R10, desc[UR6][R30.64+0x60] ;  /* 0x000060061e0a7981 */ /* 0x000f22000c1e1b00 */
[-C--:B------:R-:W-:Y:S01]  /*1a20*/  DFMA R38, R28, R8.reuse, R38 ;  /* 0x000000081c26722b */ /* 0x080fe20000000026 */
[----:B------:R-:W-:Y:S01]  /*1a30*/  BSSY.RECONVERGENT B4, `(.L_x_41) ;  /* 0x0000026000047945 */ /* 0x000fe20003800200 */
[----:B------:R-:W-:-:S02]  /*1a40*/  DFMA R24, R22, R8, R24 ;  /* 0x000000081618722b */ /* 0x000fc40000000018 */
[----:B------:R-:W-:Y:S02]  /*1a50*/  DFMA R26, R20, R8, R26 ;  /* 0x00000008141a722b */ /* 0x000fe4000000001a */
[----:B--2---:R-:W-:Y:S02]  /*1a60*/  DADD R16, -R16, R6 ;  /* 0x0000000010107229 */ /* 0x004fe40000000106 */
[----:B---3--:R-:W-:-:S06]  /*1a70*/  DADD R18, -R18, R4 ;  /* 0x0000000012127229 */ /* 0x008fcc0000000104 */
[----:B------:R-:W-:Y:S02]  /*1a80*/  DMUL R4, R16, R16 ;  /* 0x0000001010047228 */ /* 0x000fe40000000000 */
[----:B----4-:R-:W-:Y:S01]  /*1a90*/  DADD R14, -R14, R10 ;  /* 0x000000000e0e7229 */ /* 0x010fe2000000010a */
[----:B------:R-:W-:Y:S01]  /*1aa0*/  MOV R10, 0x0 ;  /* 0x00000000000a7802 */ /* 0x000fe20000000f00 */
[----:B------:R-:W-:-:S04]  /*1ab0*/  IMAD.MOV.U32 R11, RZ, RZ, 0x3fd80000 ;  /* 0x3fd80000ff0b7424 */ /* 0x000fc800078e00ff */
        /* <DEDUP_REMOVED lines=19> */
[----:B------:R-:W-:Y:S01]  /*1bf0*/  MOV R44, 0x1c70 ;  /* 0x00001c70002c7802 */ /* 0x000fe20000000f00 */
[----:B------:R-:W-:Y:S01]  /*1c00*/  IMAD.MOV.U32 R8, RZ, RZ, R7 ;  /* 0x000000ffff087224 */ /* 0x000fe200078e0007 */
[----:B------:R-:W-:Y:S01]  /*1c10*/  MOV R7, R34 ;  /* 0x0000002200077202 */ /* 0x000fe20000000f00 */
[----:B------:R-:W-:Y:S01]  /*1c20*/  IMAD.MOV.U32 R5, RZ, RZ, R4 ;  /* 0x000000ffff057224 */ /* 0x000fe200078e0004 */
[----:B------:R-:W-:Y:S01]  /*1c30*/  MOV R4, R29 ;  /* 0x0000001d00047202 */ /* 0x000fe20000000f00 */
[----:B------:R-:W-:Y:S02]  /*1c40*/  IMAD.MOV.U32 R11, RZ, RZ, R36 ;  /* 0x000000ffff0b7224 */ /* 0x000fe400078e0024 */
[----:B------:R-:W-:-:S07]  /*1c50*/  IMAD.MOV.U32 R6, RZ, RZ, R35 ;  /* 0x000000ffff067224 */ /* 0x000fce00078e0023 */
[----:B0-----:R-:W-:Y:S05]  /*1c60*/  CALL.REL.NOINC `($__internal_2_$__cuda_sm20_dsqrt_rn_f64_mediumpath_v1) ;  /* 0x0000003400707944 */ /* 0x001fea0003c00000 */
[----:B------:R-:W-:Y:S02]  /*1c70*/  IMAD.MOV.U32 R8, RZ, RZ, R4 ;  /* 0x000000ffff087224 */ /* 0x000fe400078e0004 */
[----:B------:R-:W-:-:S07]  /*1c80*/  IMAD.MOV.U32 R9, RZ, RZ, R5 ;  /* 0x000000ffff097224 */ /* 0x000fce00078e0005 */
.L_x_42:
[----:B------:R-:W-:Y:S05]  /*1c90*/  BSYNC.RECONVERGENT B4 ;  /* 0x0000000000047941 */ /* 0x000fea0003800200 */
.L_x_41:
        /* <DEDUP_REMOVED lines=19> */
[----:B------:R-:W-:Y:S01]  /*1dd0*/  MOV R7, R8 ;  /* 0x0000000800077202 */ /* 0x000fe20000000f00 */
[----:B------:R-:W-:Y:S01]  /*1de0*/  IMAD.MOV.U32 R4, RZ, RZ, R32 ;  /* 0x000000ffff047224 */ /* 0x000fe200078e0020 */
[----:B------:R-:W-:Y:S01]  /*1df0*/  MOV R6, 0x1e30 ;  /* 0x00001e3000067802 */ /* 0x000fe20000000f00 */
[----:B------:R-:W-:Y:S02]  /*1e00*/  IMAD.MOV.U32 R5, RZ, RZ, R33 ;  /* 0x000000ffff057224 */ /* 0x000fe400078e0021 */
[----:B------:R-:W-:-:S07]  /*1e10*/  IMAD.MOV.U32 R8, RZ, RZ, R9 ;  /* 0x000000ffff087224 */ /* 0x000fce00078e0009 */
[----:B0-----:R-:W-:Y:S05]  /*1e20*/  CALL.REL.NOINC `($__internal_1_$__cuda_sm20_div_rn_f64_full) ;  /* 0x0000002c006c7944 */ /* 0x001fea0003c00000 */
.L_x_44:
[----:B------:R-:W-:Y:S05]  /*1e30*/  BSYNC.RECONVERGENT B4 ;  /* 0x0000000000047941 */ /* 0x000fea0003800200 */
.L_x_43:
[-C--:B------:R-:W-:Y:S01]  /*1e40*/  DFMA R38, R18, R4.reuse, R38 ;  /* 0x000000041226722b */ /* 0x080fe20000000026 */
[----:B------:R-:W-:Y:S01]  /*1e50*/  VIADD R2, R2, 0x2 ;  /* 0x0000000202027836 */ /* 0x000fe20000000000 */
[-C--:B------:R-:W-:Y:S02]  /*1e60*/  DFMA R24, R16, R4.reuse, R24 ;  /* 0x000000041018722b */ /* 0x080fe40000000018 */
[----:B------:R-:W-:-:S11]  /*1e70*/  DFMA R26, R14, R4, R26 ;  /* 0x000000040e1a722b */ /* 0x000fd6000000001a */
.L_x_36:
[----:B------:R-:W-:Y:S05]  /*1e80*/  BSYNC.RECONVERGENT B3 ;  /* 0x0000000000037941 */ /* 0x000fea0003800200 */
.L_x_35:
[----:B------:R-:W-:-:S04]  /*1e90*/  LOP3.LUT R0, R43, 0x1, RZ, 0xc0, !PT ;  /* 0x000000012b007812 */ /* 0x000fc800078ec0ff */
[----:B------:R-:W-:-:S13]  /*1ea0*/  ISETP.NE.U32.AND P0, PT, R0, 0x1, PT ;  /* 0x000000010000780c */ /* 0x000fda0003f05070 */
[----:B------:R-:W-:Y:S05]  /*1eb0*/  @P0 BRA `(.L_x_34) ;  /* 0x0000000400340947 */ /* 0x000fea0003800000 */
        /* <DEDUP_REMOVED lines=16> */
[----:B------:R-:W-:Y:S01]  /*1fc0*/  IADD3 R4, PT, PT, R29, -0x3500000, RZ ;  /* 0xfcb000001d047810 */ /* 0x000fe20007ffe0ff */
[----:B------:R-:W-:Y:S02]  /*1fd0*/  IMAD.MOV.U32 R8, RZ, RZ, 0x0 ;  /* 0x00000000ff087424 */ /* 0x000fe400078e00ff */
[----:B------:R-:W-:-:S03]  /*1fe0*/  IMAD.MOV.U32 R9, RZ, RZ, 0x3fd80000 ;  /* 0x3fd80000ff097424 */ /* 0x000fc600078e00ff */
        /* <DEDUP_REMOVED lines=25> */
.L_x_46:
[----:B------:R-:W-:Y:S05]  /*2180*/  BSYNC.RECONVERGENT B3 ;  /* 0x0000000000037941 */ /* 0x000fea0003800200 */
.L_x_45:
        /* <DEDUP_REMOVED lines=28> */
.L_x_48:
[----:B------:R-:W-:Y:S05]  /*2350*/  BSYNC.RECONVERGENT B3 ;  /* 0x0000000000037941 */ /* 0x000fea0003800200 */
.L_x_47:
[-C--:B------:R-:W-:Y:S02]  /*2360*/  DFMA R38, R18, R4.reuse, R38 ;  /* 0x000000041226722b */ /* 0x080fe40000000026 */
[-C--:B------:R-:W-:Y:S02]  /*2370*/  DFMA R24, R16, R4.reuse, R24 ;  /* 0x000000041018722b */ /* 0x080fe40000000018 */
[----:B------:R-:W-:-:S11]  /*2380*/  DFMA R26, R14, R4, R26 ;  /* 0x000000040e1a722b */ /* 0x000fd6000000001a */
.L_x_34:
[----:B------:R-:W-:Y:S05]  /*2390*/  BSYNC.RECONVERGENT B2 ;  /* 0x0000000000027941 */ /* 0x000fea0003800200 */
.L_x_33:
[----:B------:R1:W-:Y:S04]  /*23a0*/  STG.E.64 desc[UR6][R12.64+0x38], R38 ;  /* 0x000038260c007986 */ /* 0x0003e8000c101b06 */
[----:B------:R1:W-:Y:S04]  /*23b0*/  STG.E.64 desc[UR6][R12.64+0x40], R24 ;  /* 0x000040180c007986 */ /* 0x0003e8000c101b06 */
[----:B------:R1:W-:Y:S02]  /*23c0*/  STG.E.64 desc[UR6][R12.64+0x48], R26 ;  /* 0x0000481a0c007986 */ /* 0x0003e4000c101b06 */
.L_x_13:
[----:B------:R-:W-:Y:S05]  /*23d0*/  BSYNC.RECONVERGENT B0 ;  /* 0x0000000000007941 */ /* 0x000fea0003800200 */
.L_x_12:
[----:B------:R-:W2:Y:S01]  /*23e0*/  LDCU UR4, c[0x0][0x388] ;  /* 0x00007100ff0477ac */ /* 0x000ea20008000800 */
[----:B------:R-:W-:Y:S01]  /*23f0*/  BSSY.RECONVERGENT B0, `(.L_x_49) ;  /* 0x0000058000007945 */ /* 0x000fe20003800200 */
[----:B--2---:R-:W-:-:S13]  /*2400*/  ISETP.GE.AND P0, PT, R43, UR4, PT ;  /* 0x000000042b007c0c */ /* 0x004fda000bf06270 */
[----:B------:R-:W-:Y:S05]  /*2410*/  @P0 BRA `(.L_x_50) ;  /* 0x0000000400540947 */ /* 0x000fea0003800000 */
[----:B------:R-:W-:Y:S01]  /*2420*/  ISETP.NE.AND P0, PT, R3, R43, PT ;  /* 0x0000002b0300720c */ /* 0x000fe20003f05270 */
[----:B------:R-:W-:-:S12]  /*2430*/  BSSY.RECONVERGENT B2, `(.L_x_51) ;  /* 0x0000052000027945 */ /* 0x000fd80003800200 */
[----:B------:R-:W-:Y:S05]  /*2440*/  @!P0 BRA `(.L_x_52) ;  /* 0x0000000400408947 */ /* 0x000fea0003800000 */
[----:B------:R-:W2:Y:S01]  /*2450*/  LDC.64 R18, c[0x0][0x380] ;  /* 0x0000e000ff127b82 */ /* 0x000ea20000000a00 */
[----:B------:R-:W3:Y:S04]  /*2460*/  LDG.E.64 R4, desc[UR6][R12.64+0x8] ;  /* 0x000008060c047981 */ /* 0x000ee8000c1e1b00 */
[----:B------:R-:W4:Y:S04]  /*2470*/  LDG.E.64 R2, desc[UR6][R12.64] ;  /* 0x000000060c027981 */ /* 0x000f28000c1e1b00 */
[----:B------:R-:W5:Y:S01]  /*2480*/  LDG.E.64 R8, desc[UR6][R12.64+0x10] ;  /* 0x000010060c087981 */ /* 0x000f62000c1e1b00 */
[----:B--2---:R-:W-:-:S05]  /*2490*/  IMAD.WIDE.U32 R18, R43, 0x50, R18 ;  /* 0x000000502b127825 */ /* 0x004fca00078e0012 */
[----:B------:R-:W3:Y:S04]  /*24a0*/  LDG.E.64 R14, desc[UR6][R18.64+0x8] ;  /* 0x00000806120e7981 */ /* 0x000ee8000c1e1b00 */
[----:B------:R-:W4:Y:S04]  /*24b0*/  LDG.E.64 R16, desc[UR6][R18.64] ;  /* 0x0000000612107981 */ /* 0x000f28000c1e1b00 */
[----:B------:R-:W5:Y:S01]  /*24c0*/  LDG.E.64 R6, desc[UR6][R18.64+0x10] ;  /* 0x0000100612067981 */ /* 0x000f62000c1e1b00 */
[----:B------:R-:W-:Y:S01]  /*24d0*/  BSSY.RECONVERGENT B3, `(.L_x_53) ;  /* 0x0000024000037945 */ /* 0x000fe20003800200 */
[----:B---3--:R-:W-:-:S02]  /*24e0*/  DADD R14, R14, -R4 ;  /* 0x000000000e0e7229 */ /* 0x008fc40000000804 */
[----:B----4-:R-:W-:-:S06]  /*24f0*/  DADD R16, R16, -R2 ;  /* 0x0000000010107229 */ /* 0x010fcc0000000802 */
[----:B------:R-:W-:Y:S02]  /*2500*/  DMUL R4, R14, R14 ;  /* 0x0000000e0e047228 */ /* 0x000fe40000000000 */
[----:B-----5:R-:W-:-:S06]  /*2510*/  DADD R2, R6, -R8 ;  /* 0x0000000006027229 */ /* 0x020fcc0000000808 */
[----:B------:R-:W-:-:S08]  /*2520*/  DFMA R4, R16, R16, R4 ;  /* 0x000000101004722b */ /* 0x000fd00000000004 */
[----:B------:R-:W-:-:S06]  /*2530*/  DFMA R22, R2, R2, R4 ;  /* 0x000000020216722b */ /* 0x000fcc0000000004 */
[----:B------:R-:W2:Y:S04]  /*2540*/  MUFU.RSQ64H R5, R23 ;  /* 0x0000001700057308 */ /* 0x000ea80000001c00 */
[----:B------:R-:W-:Y:S01]  /*2550*/  IADD3 R4, PT, PT, R23, -0x3500000, RZ ;  /* 0xfcb0000017047810 */ /* 0x000fe20007ffe0ff */
[----:B------:R-:W-:Y:S02]  /*2560*/  IMAD.MOV.U32 R8, RZ, RZ, 0x0 ;  /* 0x00000000ff087424 */ /* 0x000fe400078e00ff */
[----:B------:R-:W-:-:S03]  /*2570*/  IMAD.MOV.U32 R9, RZ, RZ, 0x3fd80000 ;  /* 0x3fd80000ff097424 */ /* 0x000fc600078e00ff */
[----:B--2---:R-:W-:-:S08]  /*2580*/  DMUL R6, R4, R4 ;  /* 0x0000000404067228 */ /* 0x004fd00000000000 */
        /* <DEDUP_REMOVED lines=21> */
[----:B01----:R-:W-:Y:S05]  /*26e0*/  CALL.REL.NOINC `($__internal_2_$__cuda_sm20_dsqrt_rn_f64_mediumpath_v1) ;  /* 0x0000002800d07944 */ /* 0x003fea0003c00000 */
[----:B------:R-:W-:Y:S01]  /*26f0*/  IMAD.MOV.U32 R6, RZ, RZ, R4 ;  /* 0x000000ffff067224 */ /* 0x000fe200078e0004 */
[----:B------:R-:W-:-:S07]  /*2700*/  MOV R7, R5 ;  /* 0x0000000500077202 */ /* 0x000fce0000000f00 */
.L_x_54:
[----:B------:R-:W-:Y:S05]  /*2710*/  BSYNC.RECONVERGENT B3 ;  /* 0x0000000000037941 */ /* 0x000fea0003800200 */
.L_x_53:
[----:B------:R-:W2:Y:S04]  /*2720*/  LDG.E.64 R4, desc[UR6][R12.64+0x30] ;  /* 0x000030060c047981 */ /* 0x000ea8000c1e1b00 */
[----:B------:R-:W3:Y:S01]  /*2730*/  LDG.E.64 R18, desc[UR6][R18.64+0x30] ;  /* 0x0000300612127981 */ /* 0x000ee2000c1e1b00 */
[-C--:B------:R-:W-:Y:S01]  /*2740*/  DMUL R8, R6, R6.reuse ;  /* 0x0000000606087228 */ /* 0x080fe20000000000 */
[----:B------:R-:W2:Y:S01]  /*2750*/  LDCU.64 UR4, c[0x0][0x390] ;  /* 0x00007200ff0477ac */ /* 0x000ea20008000a00 */
[----:B------:R-:W-:Y:S06]  /*2760*/  BSSY.RECONVERGENT B3, `(.L_x_55) ;  /* 0x0000018000037945 */ /* 0x000fec0003800200 */
[----:B------:R-:W-:Y:S01]  /*2770*/  DMUL R10, R8, R6 ;  /* 0x00000006080a7228 */ /* 0x000fe20000000000 */
[----:B------:R-:W-:-:S05]  /*2780*/  IMAD.MOV.U32 R6, RZ, RZ, 0x1 ;  /* 0x00000001ff067424 */ /* 0x000fca00078e00ff */
[----:B------:R-:W4:Y:S02]  /*2790*/  MUFU.RCP64H R7, R11 ;  /* 0x0000000b00077308 */ /* 0x000f240000001800 */
[----:B----4-:R-:W-:-:S08]  /*27a0*/  DFMA R8, -R10, R6, 1 ;  /* 0x3ff000000a08742b */ /* 0x010fd00000000106 */
        /* <DEDUP_REMOVED lines=18> */
[----:B01----:R-:W-:Y:S05]  /*28d0*/  CALL.REL.NOINC `($__internal_1_$__cuda_sm20_div_rn_f64_full) ;  /* 0x0000002000c07944 */ /* 0x003fea0003c00000 */
.L_x_56:
[----:B------:R-:W-:Y:S05]  /*28e0*/  BSYNC.RECONVERGENT B3 ;  /* 0x0000000000037941 */ /* 0x000fea0003800200 */
.L_x_55:
[-C--:B-1----:R-:W-:Y:S02]  /*28f0*/  DFMA R38, R16, R4.reuse, R38 ;  /* 0x000000041026722b */ /* 0x082fe40000000026 */
[-C--:B------:R-:W-:Y:S02]  /*2900*/  DFMA R24, R14, R4.reuse, R24 ;  /* 0x000000040e18722b */ /* 0x080fe40000000018 */
[----:B------:R-:W-:-:S03]  /*2910*/  DFMA R26, R2, R4, R26 ;  /* 0x00000004021a722b */ /* 0x000fc6000000001a */
[----:B------:R2:W-:Y:S04]  /*2920*/  STG.E.64 desc[UR6][R12.64+0x38], R38 ;  /* 0x000038260c007986 */ /* 0x0005e8000c101b06 */
[----:B------:R2:W-:Y:S04]  /*2930*/  STG.E.64 desc[UR6][R12.64+0x40], R24 ;  /* 0x000040180c007986 */ /* 0x0005e8000c101b06 */
[----:B------:R2:W-:Y:S02]  /*2940*/  STG.E.64 desc[UR6][R12.64+0x48], R26 ;  /* 0x0000481a0c007986 */ /* 0x0005e4000c101b06 */
.L_x_52:
[----:B------:R-:W-:Y:S05]  /*2950*/  BSYNC.RECONVERGENT B2 ;  /* 0x0000000000027941 */ /* 0x000fea0003800200 */
.L_x_51:
[----:B------:R-:W-:-:S07]  /*2960*/  IADD3 R43, PT, PT, R43, 0x1, RZ ;  /* 0x000000012b2b7810 */ /* 0x000fce0007ffe0ff */
.L_x_50:
[----:B------:R-:W-:Y:S05]  /*2970*/  BSYNC.RECONVERGENT B0 ;  /* 0x0000000000007941 */ /* 0x000fea0003800200 */
.L_x_49:
[----:B------:R-:W3:Y:S02]  /*2980*/  LDCU UR4, c[0x0][0x388] ;  /* 0x00007100ff0477ac */ /* 0x000ee40008000800 */
[----:B---3--:R-:W-:-:S13]  /*2990*/  ISETP.GE.AND P0, PT, R43, UR4, PT ;  /* 0x000000042b007c0c */ /* 0x008fda000bf06270 */
[----:B------:R-:W-:Y:S05]  /*29a0*/  @P0 EXIT ;  /* 0x000000000000094d */ /* 0x000fea0003800000 */
[C---:B------:R-:W-:Y:S01]  /*29b0*/  VIADD R0, R43.reuse, -UR4 ;  /* 0x800000042b007c36 */ /* 0x040fe20008000000 */
[----:B------:R-:W-:Y:S01]  /*29c0*/  IADD3 R3, PT, PT, -R43, UR4, RZ ;  /* 0x000000042b037c10 */ /* 0x000fe2000fffe1ff */
[----:B------:R-:W-:Y:S03]  /*29d0*/  BSSY.RECONVERGENT B0, `(.L_x_57) ;  /* 0x0000130000007945 */ /* 0x000fe60003800200 */
[----:B------:R-:W-:Y:S02]  /*29e0*/  ISETP.GT.U32.AND P0, PT, R0, -0x4, PT ;  /* 0xfffffffc0000780c */ /* 0x000fe40003f04070 */
[----:B------:R-:W-:-:S11]  /*29f0*/  LOP3.LUT R2, R3, 0x3, RZ, 0xc0, !PT ;  /* 0x0000000303027812 */ /* 0x000fd600078ec0ff */
[----:B------:R-:W-:Y:S05]  /*2a00*/  @P0 BRA `(.L_x_58) ;  /* 0x0000001000b00947 */ /* 0x000fea0003800000 */
[----:B------:R-:W3:Y:S01]  /*2a10*/  LDG.E.64 R20, desc[UR6][R12.64+0x30] ;  /* 0x000030060c147981 */ /* 0x000ee2000c1e1b00 */
[----:B------:R-:W4:Y:S01]  /*2a20*/  LDC.64 R4, c[0x0][0x380] ;  /* 0x0000e000ff047b82 */ /* 0x000f220000000a00 */
[----:B------:R-:W3:Y:S02]  /*2a30*/  LDCU.64 UR4, c[0x0][0x390] ;  /* 0x00007200ff0477ac */ /* 0x000ee40008000a00 */
[----:B------:R0:W5:Y:S04]  /*2a40*/  LDG.E.64 R14, desc[UR6][R12.64] ;  /* 0x000000060c0e7981 */ /* 0x000168000c1e1b00 */
[----:B------:R0:W5:Y:S04]  /*2a50*/  LDG.E.64 R16, desc[UR6][R12.64+0x8] ;  /* 0x000008060c107981 */ /* 0x000168000c1e1b00 */
[----:B------:R0:W5:Y:S01]  /*2a60*/  LDG.E.64 R18, desc[UR6][R12.64+0x10] ;  /* 0x000010060c127981 */ /* 0x000162000c1e1b00 */
[----:B------:R-:W-:-:S04]  /*2a70*/  LOP3.LUT R0, R3, 0xfffffffc, RZ, 0xc0, !PT ;  /* 0xfffffffc03007812 */ /* 0x000fc800078ec0ff */
[----:B------:R-:W-:Y:S01]  /*2a80*/  IADD3 R0, PT, PT, -R0, RZ, RZ ;  /* 0x000000ff00007210 */ /* 0x000fe20007ffe1ff */
[----:B----4-:R-:W-:-:S03]  /*2a90*/  IMAD.WIDE.U32 R4, R43, 0x50, R4 ;  /* 0x000000502b047825 */ /* 0x010fc600078e0004 */
[----:B------:R-:W-:-:S05]  /*2aa0*/  IADD3 R22, P0, PT, R4, 0xa0, RZ ;  /* 0x000000a004167810 */ /* 0x000fca0007f1e0ff */
[----:B------:R-:W-:Y:S01]  /*2ab0*/  IMAD.X R23, RZ, RZ, R5, P0 ;  /* 0x000000ffff177224 */ /* 0x000fe200000e0605 */
[----:B0--3--:R-:W-:-:S11]  /*2ac0*/  DMUL R20, R20, UR4 ;  /* 0x0000000414147c28 */ /* 0x009fd60008000000 */
.L_x_75:
[----:B------:R-:W3:Y:S04]  /*2ad0*/  LDG.E.64 R28, desc[UR6][R22.64+-0x98] ;  /* 0xffff6806161c7981 */ /* 0x000ee8000c1e1b00 */
[----:B------:R-:W4:Y:S04]  /*2ae0*/  LDG.E.64 R40, desc[UR6][R22.64+-0xa0] ;  /* 0xffff600616287981 */ /* 0x000f28000c1e1b00 */
[----:B------:R-:W2:Y:S01]  /*2af0*/  LDG.E.64 R36, desc[UR6][R22.64+-0x90] ;  /* 0xffff700616247981 */ /* 0x000ea2000c1e1b00 */
[----:B------:R-:W-:Y:S01]  /*2b00*/  IMAD.MOV.U32 R10, RZ, RZ, 0x0 ;  /* 0x00000000ff0a7424 */ /* 0x000fe200078e00ff */
[----:B------:R-:W-:Y:S01]  /*2b10*/  MOV R11, 0x3fd80000 ;  /* 0x3fd80000000b7802 */ /* 0x000fe20000000f00 */
[----:B------:R-:W-:Y:S01]  /*2b20*/  BSSY.RECONVERGENT B2, `(.L_x_59) ;  /* 0x0000022000027945 */ /* 0x000fe20003800200 */
[----:B---3-5:R-:W-:-:S02]  /*2b30*/  DADD R28, -R16, R28 ;  /* 0x00000000101c7229 */ /* 0x028fc4000000011c */
[----:B----4-:R-:W-:-:S06]  /*2b40*/  DADD R40, -R14, R40 ;  /* 0x000000000e287229 */ /* 0x010fcc0000000128 */
[----:B------:R-:W-:Y:S02]  /*2b50*/  DMUL R4, R28, R28 ;  /* 0x0000001c1c047228 */ /* 0x000fe40000000000 */
[----:B--2---:R-:W-:-:S06]  /*2b60*/  DADD R36, -R18, R36 ;  /* 0x0000000012247229 */ /* 0x004fcc0000000124 */
[----:B------:R-:W-:-:S08]  /*2b70*/  DFMA R4, R40, R40, R4 ;  /* 0x000000282804722b */ /* 0x000fd00000000004 */
[----:B------:R-:W-:-:S06]  /*2b80*/  DFMA R6, R36, R36, R4 ;  /* 0x000000242406722b */ /* 0x000fcc0000000004 */
[----:B------:R-:W0:Y:S04]  /*2b90*/  MUFU.RSQ64H R5, R7 ;  /* 0x0000000700057308 */ /* 0x000e280000001c00 */
[----:B------:R-:W-:-:S05]  /*2ba0*/  VIADD R4, R7, 0xfcb00000 ;  /* 0xfcb0000007047836 */ /* 0x000fca0000000000 */
[----:B------:R-:W-:Y:S01]  /*2bb0*/  ISETP.GE.U32.AND P0, PT, R4, 0x7ca00000, PT ;  /* 0x7ca000000400780c */ /* 0x000fe20003f06070 */
[----:B0-----:R-:W-:-:S08]  /*2bc0*/  DMUL R8, R4, R4 ;  /* 0x0000000404087228 */ /* 0x001fd00000000000 */
        /* <DEDUP_REMOVED lines=20> */
[----:B-1----:R-:W-:Y:S05]  /*2d10*/  CALL.REL.NOINC `($__internal_2_$__cuda_sm20_dsqrt_rn_f64_mediumpath_v1) ;  /* 0x0000002400447944 */ /* 0x002fea0003c00000 */
[----:B------:R-:W-:Y:S01]  /*2d20*/  MOV R10, R4 ;  /* 0x00000004000a7202 */ /* 0x000fe20000000f00 */
[----:B------:R-:W-:-:S07]  /*2d30*/  IMAD.MOV.U32 R11, RZ, RZ, R5 ;  /* 0x000000ffff0b7224 */ /* 0x000fce00078e0005 */
.L_x_60:
[----:B------:R-:W-:Y:S05]  /*2d40*/  BSYNC.RECONVERGENT B2 ;  /* 0x0000000000027941 */ /* 0x000fea0003800200 */
.L_x_59:
[----:B------:R-:W2:Y:S01]  /*2d50*/  LDG.E.64 R4, desc[UR6][R22.64+-0x70] ;  /* 0xffff900616047981 */ /* 0x000ea2000c1e1b00 */
[-C--:B------:R-:W-:Y:S01]  /*2d60*/  DMUL R6, R10, R10.reuse ;  /* 0x0000000a0a067228 */ /* 0x080fe20000000000 */
[----:B------:R-:W-:Y:S07]  /*2d70*/  BSSY.RECONVERGENT B2, `(.L_x_61) ;  /* 0x0000019000027945 */ /* 0x000fee0003800200 */
[----:B------:R-:W-:Y:S01]  /*2d80*/  DMUL R10, R6, R10 ;  /* 0x0000000a060a7228 */ /* 0x000fe20000000000 */
[----:B------:R-:W-:-:S05]  /*2d90*/  IMAD.MOV.U32 R6, RZ, RZ, 0x1 ;  /* 0x00000001ff067424 */ /* 0x000fca00078e00ff */
[----:B------:R-:W0:Y:S02]  /*2da0*/  MUFU.RCP64H R7, R11 ;  /* 0x0000000b00077308 */ /* 0x000e240000001800 */
[----:B0-----:R-:W-:-:S08]  /*2db0*/  DFMA R8, -R10, R6, 1 ;  /* 0x3ff000000a08742b */ /* 0x001fd00000000106 */
        /* <DEDUP_REMOVED lines=14> */
[----:B------:R-:W-:Y:S01]  /*2ea0*/  MOV R8, R11 ;  /* 0x0000000b00087202 */ /* 0x000fe20000000f00 */
[----:B------:R-:W-:Y:S01]  /*2eb0*/  IMAD.MOV.U32 R7, RZ, RZ, R10 ;  /* 0x000000ffff077224 */ /* 0x000fe200078e000a */
[----:B------:R-:W-:-:S07]  /*2ec0*/  MOV R6, 0x2ee0 ;  /* 0x00002ee000067802 */ /* 0x000fce0000000f00 */
[----:B-1----:R-:W-:Y:S05]  /*2ed0*/  CALL.REL.NOINC `($__internal_1_$__cuda_sm20_div_rn_f64_full) ;  /* 0x0000001c00407944 */ /* 0x002fea0003c00000 */
[----:B------:R-:W-:Y:S02]  /*2ee0*/  IMAD.MOV.U32 R8, RZ, RZ, R4 ;  /* 0x000000ffff087224 */ /* 0x000fe400078e0004 */
[----:B------:R-:W-:-:S07]  /*2ef0*/  IMAD.MOV.U32 R9, RZ, RZ, R5 ;  /* 0x000000ffff097224 */ /* 0x000fce00078e0005 */
.L_x_62:
[----:B------:R-:W-:Y:S05]  /*2f00*/  BSYNC.RECONVERGENT B2 ;  /* 0x0000000000027941 */ /* 0x000fea0003800200 */
.L_x_61:
[----:B------:R-:W2:Y:S04]  /*2f10*/  LDG.E.64 R32, desc[UR6][R22.64+-0x48] ;  /* 0xffffb80616207981 */ /* 0x000ea8000c1e1b00 */
[----:B------:R-:W3:Y:S04]  /*2f20*/  LDG.E.64 R30, desc[UR6][R22.64+-0x50] ;  /* 0xffffb006161e7981 */ /* 0x000ee8000c1e1b00 */
[----:B------:R-:W4:Y:S01]  /*2f30*/  LDG.E.64 R34, desc[UR6][R22.64+-0x40] ;  /* 0xffffc00616227981 */ /* 0x000f22000c1e1b00 */
[-C--:B------:R-:W-:Y:S01]  /*2f40*/  DFMA R40, R40, R8.reuse, R38 ;  /* 0x000000082828722b */ /* 0x080fe20000000026 */
[----:B------:R-:W-:Y:S01]  /*2f50*/  BSSY.RECONVERGENT B2, `(.L_x_63) ;  /* 0x0000026000027945 */ /* 0x000fe20003800200 */
[-C--:B-1----:R-:W-:Y:S01]  /*2f60*/  DFMA R38, R28, R8.reuse, R24 ;  /* 0x000000081c26722b */ /* 0x082fe20000000018 */
[----:B------:R-:W-:Y:S01]  /*2f70*/  IMAD.MOV.U32 R24, RZ, RZ, 0x0 ;  /* 0x00000000ff187424 */ /* 0x000fe200078e00ff */
[----:B------:R-:W-:Y:S01]  /*2f80*/  DFMA R36, R36, R8, R26 ;  /* 0x000000082424722b */ /* 0x000fe2000000001a */
[----:B------:R-:W-:Y:S01]  /*2f90*/  IMAD.MOV.U32 R25, RZ, RZ, 0x3fd80000 ;  /* 0x3fd80000ff197424 */ /* 0x000fe200078e00ff */
[----:B--2---:R-:W-:-:S02]  /*2fa0*/  DADD R32, -R16, R32 ;  /* 0x0000000010207229 */ /* 0x004fc40000000120 */
[----:B---3--:R-:W-:-:S06]  /*2fb0*/  DADD R30, -R14, R30 ;  /* 0x000000000e1e7229 */ /* 0x008fcc000000011e */
[----:B------:R-:W-:Y:S02]  /*2fc0*/  DMUL R4, R32, R32 ;  /* 0x0000002020047228 */ /* 0x000fe40000000000 */
[----:B----4-:R-:W-:-:S06]  /*2fd0*/  DADD R34, -R18, R34 ;  /* 0x0000000012227229 */ /* 0x010fcc0000000122 */
[----:B------:R-:W-:-:S08]  /*2fe0*/  DFMA R4, R30, R30, R4 ;  /* 0x0000001e1e04722b */ /* 0x000fd00000000004 */
[----:B------:R-:W-:-:S06]  /*2ff0*/  DFMA R6, R34, R34, R4 ;  /* 0x000000222206722b */ /* 0x000fcc0000000004 */
[----:B------:R-:W0:Y:S04]  /*3000*/  MUFU.RSQ64H R5, R7 ;  /* 0x0000000700057308 */ /* 0x000e280000001c00 */
[----:B------:R-:W-:-:S04]  /*3010*/  IADD3 R4, PT, PT, R7, -0x3500000, RZ ;  /* 0xfcb0000007047810 */ /* 0x000fc80007ffe0ff */
[----:B------:R-:W-:Y:S02]  /*3020*/  ISETP.GE.U32.AND P0, PT, R4, 0x7ca00000, PT ;  /* 0x7ca000000400780c */ /* 0x000fe40003f06070 */
[----:B0-----:R-:W-:-:S08]  /*3030*/  DMUL R10, R4, R4 ;  /* 0x00000004040a7228 */ /* 0x001fd00000000000 */
        /* <DEDUP_REMOVED lines=20> */
[----:B------:R-:W-:Y:S05]  /*3180*/  CALL.REL.NOINC `($__internal_2_$__cuda_sm20_dsqrt_rn_f64_mediumpath_v1) ;  /* 0x0000002000287944 */ /* 0x000fea0003c00000 */
[----:B------:R-:W-:Y:S01]  /*3190*/  IMAD.MOV.U32 R10, RZ, RZ, R4 ;  /* 0x000000ffff0a7224 */ /* 0x000fe200078e0004 */
[----:B------:R-:W-:-:S07]  /*31a0*/  MOV R11, R5 ;  /* 0x00000005000b7202 */ /* 0x000fce0000000f00 */
.L_x_64:
[----:B------:R-:W-:Y:S05]  /*31b0*/  BSYNC.RECONVERGENT B2 ;  /* 0x0000000000027941 */ /* 0x000fea0003800200 */
.L_x_63:
        /* <DEDUP_REMOVED lines=24> */
[----:B------:R-:W-:Y:S05]  /*3340*/  CALL.REL.NOINC `($__internal_1_$__cuda_sm20_div_rn_f64_full) ;  /* 0x0000001800247944 */ /* 0x000fea0003c00000 */
[----:B------:R-:W-:Y:S01]  /*3350*/  MOV R8, R4 ;  /* 0x0000000400087202 */ /* 0x000fe20000000f00 */
[----:B------:R-:W-:-:S07]  /*3360*/  IMAD.MOV.U32 R9, RZ, RZ, R5 ;  /* 0x000000ffff097224 */ /* 0x000fce00078e0005 */
.L_x_66:
[----:B------:R-:W-:Y:S05]  /*3370*/  BSYNC.RECONVERGENT B2 ;  /* 0x0000000000027941 */ /* 0x000fea0003800200 */
.L_x_65:
        /* <DEDUP_REMOVED lines=40> */
[----:B------:R-:W-:Y:S02]  /*3600*/  IMAD.MOV.U32 R10, RZ, RZ, R4 ;  /* 0x000000ffff0a7224 */ /* 0x000fe400078e0004 */
[----:B------:R-:W-:-:S07]  /*3610*/  IMAD.MOV.U32 R11, RZ, RZ, R5 ;  /* 0x000000ffff0b7224 */ /* 0x000fce00078e0005 */
.L_x_68:
[----:B------:R-:W-:Y:S05]  /*3620*/  BSYNC.RECONVERGENT B2 ;  /* 0x0000000000027941 */ /* 0x000fea0003800200 */
.L_x_67:
[----:B------:R-:W2:Y:S01]  /*3630*/  LDG.E.64 R4, desc[UR6][R22.64+0x30] ;  /* 0x0000300616047981 */ /* 0x000ea2000c1e1b00 */
[-C--:B------:R-:W-:Y:S01]  /*3640*/  DMUL R6, R10, R10.reuse ;  /* 0x0000000a0a067228 */ /* 0x080fe20000000000 */
[----:B------:R-:W-:Y:S07]  /*3650*/  BSSY.RECONVERGENT B2, `(.L_x_69) ;  /* 0x0000019000027945 */ /* 0x000fee0003800200 */
[----:B------:R-:W-:Y:S01]  /*3660*/  DMUL R10, R6, R10 ;  /* 0x0000000a060a7228 */ /* 0x000fe20000000000 */
[----:B------:R-:W-:-:S05]  /*3670*/  MOV R6, 0x1 ;  /* 0x0000000100067802 */ /* 0x000fca0000000f00 */
        /* <DEDUP_REMOVED lines=20> */
[----:B------:R-:W-:Y:S01]  /*37c0*/  IMAD.MOV.U32 R8, RZ, RZ, R4 ;  /* 0x000000ffff087224 */ /* 0x000fe200078e0004 */
[----:B------:R-:W-:-:S07]  /*37d0*/  MOV R9, R5 ;  /* 0x0000000500097202 */ /* 0x000fce0000000f00 */
.L_x_70:
[----:B------:R-:W-:Y:S05]  /*37e0*/  BSYNC.RECONVERGENT B2 ;  /* 0x0000000000027941 */ /* 0x000fea0003800200 */
.L_x_69:
        /* <DEDUP_REMOVED lines=39> */
[----:B------:R-:W-:Y:S05]  /*3a60*/  CALL.REL.NOINC `($__internal_2_$__cuda_sm20_dsqrt_rn_f64_mediumpath_v1) ;  /* 0x0000001400f07944 */ /* 0x000fea0003c00000 */
[----:B------:R-:W-:Y:S01]  /*3a70*/  MOV R8, R4 ;  /* 0x0000000400087202 */ /* 0x000fe20000000f00 */
[----:B------:R-:W-:-:S07]  /*3a80*/  IMAD.MOV.U32 R9, RZ, RZ, R5 ;  /* 0x000000ffff097224 */ /* 0x000fce00078e0005 */
.L_x_72:
[----:B------:R-:W-:Y:S05]  /*3a90*/  BSYNC.RECONVERGENT B2 ;  /* 0x0000000000027941 */ /* 0x000fea0003800200 */
.L_x_71:
        /* <DEDUP_REMOVED lines=24> */
[----:B------:R-:W-:Y:S05]  /*3c20*/  CALL.REL.NOINC `($__internal_1_$__cuda_sm20_div_rn_f64_full) ;  /* 0x0000000c00ec7944 */ /* 0x000fea0003c00000 */
.L_x_74:
[----:B------:R-:W-:Y:S05]  /*3c30*/  BSYNC.RECONVERGENT B2 ;  /* 0x0000000000027941 */ /* 0x000fea0003800200 */
.L_x_73:
[----:B------:R-:W-:Y:S01]  /*3c40*/  VIADD R0, R0, 0x4 ;  /* 0x0000000400007836 */ /* 0x000fe20000000000 */
[----:B------:R-:W-:Y:S01]  /*3c50*/  IADD3 R22, P1, PT, R22, 0x140, RZ ;  /* 0x0000014016167810 */ /* 0x000fe20007f3e0ff */
[-C--:B------:R-:W-:Y:S01]  /*3c60*/  DFMA R38, R38, R4.reuse, R30 ;  /* 0x000000042626722b */ /* 0x080fe2000000001e */
[----:B------:R-:W-:Y:S01]  /*3c70*/  IADD3 R43, PT, PT, R43, 0x4, RZ ;  /* 0x000000042b2b7810 */ /* 0x000fe20007ffe0ff */
[-C--:B------:R-:W-:Y:S01]  /*3c80*/  DFMA R24, R36, R4.reuse, R24 ;  /* 0x000000042418722b */ /* 0x080fe20000000018 */
[----:B------:R-:W-:Y:S01]  /*3c90*/  ISETP.NE.AND P0, PT, R0, RZ, PT ;  /* 0x000000ff0000720c */ /* 0x000fe20003f05270 */
[----:B------:R-:W-:Y:S01]  /*3ca0*/  DFMA R26, R40, R4, R34 ;  /* 0x00000004281a722b */ /* 0x000fe20000000022 */
[----:B------:R-:W-:-:S11]  /*3cb0*/  IMAD.X R23, RZ, RZ, R23, P1 ;  /* 0x000000ffff177224 */ /* 0x000fd600008e0617 */
[----:B------:R-:W-:Y:S05]  /*3cc0*/  @P0 BRA `(.L_x_75) ;  /* 0xffffffec00800947 */ /* 0x000fea000383ffff */
.L_x_58:
[----:B------:R-:W-:Y:S05]  /*3cd0*/  BSYNC.RECONVERGENT B0 ;  /* 0x0000000000007941 */ /* 0x000fea0003800200 */
.L_x_57:
[----:B------:R-:W-:Y:S01]  /*3ce0*/  ISETP.NE.AND P0, PT, R2, RZ, PT ;  /* 0x000000ff0200720c */ /* 0x000fe20003f05270 */
[----:B------:R-:W-:-:S12]  /*3cf0*/  BSSY.RECONVERGENT B0, `(.L_x_76) ;  /* 0x00000ea000007945 */ /* 0x000fd80003800200 */
[----:B------:R-:W-:Y:S05]  /*3d00*/  @!P0 BRA `(.L_x_77) ;  /* 0x0000000c00a08947 */ /* 0x000fea0003800000 */
[----:B------:R-:W-:Y:S01]  /*3d10*/  ISETP.NE.AND P0, PT, R2, 0x1, PT ;  /* 0x000000010200780c */ /* 0x000fe20003f05270 */
[----:B------:R-:W-:-:S12]  /*3d20*/  BSSY.RECONVERGENT B2, `(.L_x_78) ;  /* 0x0000097000027945 */ /* 0x000fd80003800200 */
[----:B------:R-:W-:Y:S05]  /*3d30*/  @!P0 BRA `(.L_x_79) ;  /* 0x0000000800548947 */ /* 0x000fea0003800000 */
[----:B------:R-:W3:Y:S01]  /*3d40*/  LDC.64 R14, c[0x0][0x380] ;  /* 0x0000e000ff0e7b82 */ /* 0x000ee20000000a00 */
[----:B------:R-:W4:Y:S04]  /*3d50*/  LDG.E.64 R18, desc[UR6][R12.64+0x8] ;  /* 0x000008060c127981 */ /* 0x000f28000c1e1b00 */
[----:B------:R-:W5:Y:S04]  /*3d60*/  LDG.E.64 R20, desc[UR6][R12.64] ;  /* 0x000000060c147981 */ /* 0x000f68000c1e1b00 */
[----:B------:R-:W2:Y:S01]  /*3d70*/  LDG.E.64 R16, desc[UR6][R12.64+0x10] ;  /* 0x000010060c107981 */ /* 0x000ea2000c1e1b00 */
[----:B---3--:R-:W-:-:S05]  /*3d80*/  IMAD.WIDE.U32 R14, R43, 0x50, R14 ;  /* 0x000000502b0e7825 */ /* 0x008fca00078e000e */
[----:B------:R-:W4:Y:S04]  /*3d90*/  LDG.E.64 R28, desc[UR6][R14.64+0x8] ;  /* 0x000008060e1c7981 */ /* 0x000f28000c1e1b00 */
[----:B------:R-:W5:Y:S04]  /*3da0*/  LDG.E.64 R30, desc[UR6][R14.64] ;  /* 0x000000060e1e7981 */ /* 0x000f68000c1e1b00 */
[----:B------:R-:W2:Y:S01]  /*3db0*/  LDG.E.64 R22, desc[UR6][R14.64+0x10] ;  /* 0x000010060e167981 */ /* 0x000ea2000c1e1b00 */
[----:B------:R-:W-:Y:S01]  /*3dc0*/  IMAD.MOV.U32 R10, RZ, RZ, 0x0 ;  /* 0x00000000ff0a7424 */ /* 0x000fe200078e00ff */
[----:B------:R-:W-:Y:S01]  /*3dd0*/  MOV R11, 0x3fd80000 ;  /* 0x3fd80000000b7802 */ /* 0x000fe20000000f00 */
[----:B------:R-:W-:Y:S01]  /*3de0*/  BSSY.RECONVERGENT B3, `(.L_x_80) ;  /* 0x0000022000037945 */ /* 0x000fe20003800200 */
[----:B----4-:R-:W-:-:S02]  /*3df0*/  DADD R28, R28, -R18 ;  /* 0x000000001c1c7229 */ /* 0x010fc40000000812 */
[----:B-----5:R-:W-:-:S06]  /*3e00*/  DADD R30, R30, -R20 ;  /* 0x000000001e1e7229 */ /* 0x020fcc0000000814 */
[----:B------:R-:W-:Y:S02]  /*3e10*/  DMUL R4, R28, R28 ;  /* 0x0000001c1c047228 */ /* 0x000fe40000000000 */
[----:B--2---:R-:W-:-:S06]  /*3e20*/  DADD R22, R22, -R16 ;  /* 0x0000000016167229 */ /* 0x004fcc0000000810 */
[----:B------:R-:W-:-:S08]  /*3e30*/  DFMA R4, R30, R30, R4 ;  /* 0x0000001e1e04722b */ /* 0x000fd00000000004 */
[----:B------:R-:W-:-:S06]  /*3e40*/  DFMA R6, R22, R22, R4 ;  /* 0x000000161606722b */ /* 0x000fcc0000000004 */
[----:B------:R-:W2:Y:S04]  /*3e50*/  MUFU.RSQ64H R5, R7 ;  /* 0x0000000700057308 */ /* 0x000ea80000001c00 */
[----:B------:R-:W-:-:S06]  /*3e60*/  VIADD R4, R7, 0xfcb00000 ;  /* 0xfcb0000007047836 */ /* 0x000fcc0000000000 */
[----:B--2---:R-:W-:-:S08]  /*3e70*/  DMUL R8, R4, R4 ;  /* 0x0000000404087228 */ /* 0x004fd00000000000 */
[----:B------:R-:W-:-:S08]  /*3e80*/  DFMA R8, R6, -R8, 1 ;  /* 0x3ff000000608742b */ /* 0x000fd00000000808 */
[----:B------:R-:W-:Y:S02]  /*3e90*/  DFMA R10, R8, R10, 0.5 ;  /* 0x3fe00000080a742b */ /* 0x000fe4000000000a */
[----:B------:R-:W-:-:S08]  /*3ea0*/  DMUL R8, R4, R8 ;  /* 0x0000000804087228 */ /* 0x000fd00000000000 */
[----:B------:R-:W-:Y:S01]  /*3eb0*/  DFMA R10, R10, R8, R4 ;  /* 0x000000080a0a722b */ /* 0x000fe20000000004 */
[----:B------:R-:W-:-:S07]  /*3ec0*/  ISETP.GE.U32.AND P0, PT, R4, 0x7ca00000, PT ;  /* 0x7ca000000400780c */ /* 0x000fce0003f06070 */
        /* <DEDUP_REMOVED lines=16> */
[----:B01----:R-:W-:Y:S05]  /*3fd0*/  CALL.REL.NOINC `($__internal_2_$__cuda_sm20_dsqrt_rn_f64_mediumpath_v1) ;  /* 0x0000001000947944 */ /* 0x003fea0003c00000 */
[----:B------:R-:W-:Y:S01]  /*3fe0*/  MOV R8, R4 ;  /* 0x0000000400087202 */ /* 0x000fe20000000f00 */
[----:B------:R-:W-:-:S07]  /*3ff0*/  IMAD.MOV.U32 R9, RZ, RZ, R5 ;  /* 0x000000ffff097224 */ /* 0x000fce00078e0005 */
.L_x_81:
[----:B------:R-:W-:Y:S05]  /*4000*/  BSYNC.RECONVERGENT B3 ;  /* 0x0000000000037941 */ /* 0x000fea0003800200 */
.L_x_80:
        /* <DEDUP_REMOVED lines=27> */
[----:B01----:R-:W-:Y:S05]  /*41c0*/  CALL.REL.NOINC `($__internal_1_$__cuda_sm20_div_rn_f64_full) ;  /* 0x0000000800847944 */ /* 0x003fea0003c00000 */
[----:B------:R-:W-:Y:S02]  /*41d0*/  IMAD.MOV.U32 R6, RZ, RZ, R4 ;  /* 0x000000ffff067224 */ /* 0x000fe400078e0004 */
[----:B------:R-:W-:-:S07]  /*41e0*/  IMAD.MOV.U32 R7, RZ, RZ, R5 ;  /* 0x000000ffff077224 */ /* 0x000fce00078e0005 */
.L_x_83:
[----:B------:R-:W-:Y:S05]  /*41f0*/  BSYNC.RECONVERGENT B3 ;  /* 0x0000000000037941 */ /* 0x000fea0003800200 */
.L_x_82:
[----:B------:R-:W2:Y:S04]  /*4200*/  LDG.E.64 R8, desc[UR6][R14.64+0x58] ;  /* 0x000058060e087981 */ /* 0x000ea8000c1e1b00 */
[----:B------:R-:W3:Y:S04]  /*4210*/  LDG.E.64 R4, desc[UR6][R14.64+0x50] ;  /* 0x000050060e047981 */ /* 0x000ee8000c1e1b00 */
[----:B------:R-:W4:Y:S01]  /*4220*/  LDG.E.64 R10, desc[UR6][R14.64+0x60] ;  /* 0x000060060e0a7981 */ /* 0x000f22000c1e1b00 */
[----:B------:R-:W-:Y:S01]  /*4230*/  IMAD.MOV.U32 R34, RZ, RZ, 0x0 ;  /* 0x00000000ff227424 */ /* 0x000fe200078e00ff */
[-C--:B-1----:R-:W-:Y:S01]  /*4240*/  DFMA R38, R30, R6.reuse, R38 ;  /* 0x000000061e26722b */ /* 0x082fe20000000026 */
[----:B------:R-:W-:Y:S01]  /*4250*/  IMAD.MOV.U32 R35, RZ, RZ, 0x3fd80000 ;  /* 0x3fd80000ff237424 */ /* 0x000fe200078e00ff */
[-C--:B------:R-:W-:Y:S01]  /*4260*/  DFMA R24, R28, R6.reuse, R24 ;  /* 0x000000061c18722b */ /* 0x080fe20000000018 */
[----:B------:R-:W-:Y:S01]  /*4270*/  BSSY.RECONVERGENT B3, `(.L_x_84) ;  /* 0x0000023000037945 */ /* 0x000fe20003800200 */
        /* <DEDUP_REMOVED lines=8> */
[----:B------:R-:W-:-:S04]  /*4300*/  IADD3 R4, PT, PT, R9, -0x3500000, RZ ;  /* 0xfcb0000009047810 */ /* 0x000fc80007ffe0ff */
[----:B------:R-:W-:Y:S02]  /*4310*/  ISETP.GE.U32.AND P0, PT, R4, 0x7ca00000, PT ;  /* 0x7ca000000400780c */ /* 0x000fe40003f06070 */
        /* <DEDUP_REMOVED lines=24> */
.L_x_85:
[----:B------:R-:W-:Y:S05]  /*44a0*/  BSYNC.RECONVERGENT B3 ;  /* 0x0000000000037941 */ /* 0x000fea0003800200 */
.L_x_84:
        /* <DEDUP_REMOVED lines=25> */
.L_x_87:
[----:B------:R-:W-:Y:S05]  /*4640*/  BSYNC.RECONVERGENT B3 ;  /* 0x0000000000037941 */ /* 0x000fea0003800200 */
.L_x_86:
[-C--:B------:R-:W-:Y:S01]  /*4650*/  DFMA R38, R20, R4.reuse, R38 ;  /* 0x000000041426722b */ /* 0x080fe20000000026 */
[----:B------:R-:W-:Y:S01]  /*4660*/  IADD3 R43, PT, PT, R43, 0x2, RZ ;  /* 0x000000022b2b7810 */ /* 0x000fe20007ffe0ff */
[-C--:B------:R-:W-:Y:S02]  /*4670*/  DFMA R24, R18, R4.reuse, R24 ;  /* 0x000000041218722b */ /* 0x080fe40000000018 */
[----:B------:R-:W-:-:S11]  /*4680*/  DFMA R26, R16, R4, R26 ;  /* 0x00000004101a722b */ /* 0x000fd6000000001a */
.L_x_79:
[----:B------:R-:W-:Y:S05]  /*4690*/  BSYNC.RECONVERGENT B2 ;  /* 0x0000000000027941 */ /* 0x000fea0003800200 */
.L_x_78:
[----:B------:R-:W-:-:S04]  /*46a0*/  LOP3.LUT R3, R3, 0x1, RZ, 0xc0, !PT ;  /* 0x0000000103037812 */ /* 0x000fc800078ec0ff */
[----:B------:R-:W-:-:S13]  /*46b0*/  ISETP.NE.U32.AND P0, PT, R3, 0x1, PT ;  /* 0x000000010300780c */ /* 0x000fda0003f05070 */
[----:B------:R-:W-:Y:S05]  /*46c0*/  @P0 BRA `(.L_x_77) ;  /* 0x0000000400300947 */ /* 0x000fea0003800000 */
        /* <DEDUP_REMOVED lines=16> */
[----:B------:R-:W-:Y:S01]  /*47d0*/  VIADD R4, R23, 0xfcb00000 ;  /* 0xfcb0000017047836 */ /* 0x000fe20000000000 */
[----:B------:R-:W-:Y:S01]  /*47e0*/  MOV R9, 0x3fd80000 ;  /* 0x3fd8000000097802 */ /* 0x000fe20000000f00 */
[----:B------:R-:W-:-:S04]  /*47f0*/  IMAD.MOV.U32 R8, RZ, RZ, 0x0 ;  /* 0x00000000ff087424 */ /* 0x000fc800078e00ff */
        /* <DEDUP_REMOVED lines=24> */
.L_x_89:
[----:B------:R-:W-:Y:S05]  /*4980*/  BSYNC.RECONVERGENT B2 ;  /* 0x0000000000027941 */ /* 0x000fea0003800200 */
.L_x_88:
        /* <DEDUP_REMOVED lines=28> */
.L_x_91:
[----:B------:R-:W-:Y:S05]  /*4b50*/  BSYNC.RECONVERGENT B2 ;  /* 0x0000000000027941 */ /* 0x000fea0003800200 */
.L_x_90:
[-C--:B-1----:R-:W-:Y:S02]  /*4b60*/  DFMA R38, R16, R4.reuse, R38 ;  /* 0x000000041026722b */ /* 0x082fe40000000026 */
[-C--:B------:R-:W-:Y:S02]  /*4b70*/  DFMA R24, R14, R4.reuse, R24 ;  /* 0x000000040e18722b */ /* 0x080fe40000000018 */
[----:B------:R-:W-:-:S11]  /*4b80*/  DFMA R26, R2, R4, R26 ;  /* 0x00000004021a722b */ /* 0x000fd6000000001a */
.L_x_77:
[----:B------:R-:W-:Y:S05]  /*4b90*/  BSYNC.RECONVERGENT B0 ;  /* 0x0000000000007941 */ /* 0x000fea0003800200 */
.L_x_76:
[----:B------:R-:W-:Y:S04]  /*4ba0*/  STG.E.64 desc[UR6][R12.64+0x38], R38 ;  /* 0x000038260c007986 */ /* 0x000fe8000c101b06 */
[----:B------:R-:W-:Y:S04]  /*4bb0*/  STG.E.64 desc[UR6][R12.64+0x40], R24 ;  /* 0x000040180c007986 */ /* 0x000fe8000c101b06 */
[----:B------:R-:W-:Y:S01]  /*4bc0*/  STG.E.64 desc[UR6][R12.64+0x48], R26 ;  /* 0x0000481a0c007986 */ /* 0x000fe2000c101b06 */
[----:B------:R-:W-:Y:S05]  /*4bd0*/  EXIT ;  /* 0x000000000000794d */ /* 0x000fea0003800000 */
        .weak           $__internal_1_$__cuda_sm20_div_rn_f64_full
        .type           $__internal_1_$__cuda_sm20_div_rn_f64_full,@function
        .size           $__internal_1_$__cuda_sm20_div_rn_f64_full,($__internal_2_$__cuda_sm20_dsqrt_rn_f64_mediumpath_v1 - $__internal_1_$__cuda_sm20_div_rn_f64_full)
$__internal_1_$__cuda_sm20_div_rn_f64_full:
[----:B------:R-:W-:Y:S01]  /*4be0*/  IMAD.MOV.U32 R47, RZ, RZ, R5 ;  /* 0x000000ffff2f7224 */ /* 0x000fe200078e0005 */
[C---:B------:R-:W-:Y:S01]  /*4bf0*/  FSETP.GEU.AND P0, PT, |R8|.reuse, 1.469367938527859385e-39, PT ;  /* 0x001000000800780b */ /* 0x040fe20003f0e200 */
[--C-:B------:R-:W-:Y:S01]  /*4c00*/  IMAD.MOV.U32 R10, RZ, RZ, R7.reuse ;  /* 0x000000ffff0a7224 */ /* 0x100fe200078e0007 */
[----:B------:R-:W-:Y:S01]  /*4c10*/  MOV R46, R4 ;  /* 0x00000004002e7202 */ /* 0x000fe20000000f00 */
[----:B------:R-:W-:Y:S01]  /*4c20*/  IMAD.MOV.U32 R44, RZ, RZ, R7 ;  /* 0x000000ffff2c7224 */ /* 0x000fe200078e0007 */
[----:B------:R-:W-:Y:S01]  /*4c30*/  FSETP.GEU.AND P2, PT, |R47|, 1.469367938527859385e-39, PT ;  /* 0x001000002f00780b */ /* 0x000fe20003f4e200 */
[----:B------:R-:W-:Y:S01]  /*4c40*/  IMAD.MOV.U32 R48, RZ, RZ, 0x1 ;  /* 0x00000001ff307424 */ /* 0x000fe200078e00ff */
[----:B------:R-:W-:Y:S01]  /*4c50*/  LOP3.LUT R4, R8, 0x800fffff, RZ, 0xc0, !PT ;  /* 0x800fffff08047812 */ /* 0x000fe200078ec0ff */
[----:B------:R-:W-:Y:S01]  /*4c60*/  BSSY.RECONVERGENT B1, `(.L_x_92) ;  /* 0x0000058000017945 */ /* 0x000fe20003800200 */
[----:B------:R-:W-:Y:S02]  /*4c70*/  MOV R11, R8 ;  /* 0x00000008000b7202 */ /* 0x000fe40000000f00 */
[----:B------:R-:W-:-:S02]  /*4c80*/  LOP3.LUT R45, R4, 0x3ff00000, RZ, 0xfc, !PT ;  /* 0x3ff00000042d7812 */ /* 0x000fc400078efcff */
[----:B------:R-:W-:Y:S02]  /*4c90*/  LOP3.LUT R5, R47, 0x7ff00000, RZ, 0xc0, !PT ;  /* 0x7ff000002f057812 */ /* 0x000fe400078ec0ff */
[----:B------:R-:W-:Y:S01]  /*4ca0*/  @!P0 DMUL R44, R10, 8.98846567431157953865e+307 ;  /* 0x7fe000000a2c8828 */ /* 0x000fe20000000000 */
[----:B------:R-:W-:Y:S02]  /*4cb0*/  LOP3.LUT R7, R8, 0x7ff00000, RZ, 0xc0, !PT ;  /* 0x7ff0000008077812 */ /* 0x000fe400078ec0ff */
[----:B------:R-:W-:Y:S02]  /*4cc0*/  @!P2 LOP3.LUT R4, R11, 0x7ff00000, RZ, 0xc0, !PT ;  /* 0x7ff000000b04a812 */ /* 0x000fe400078ec0ff */
[C---:B------:R-:W-:Y:S01]  /*4cd0*/  ISETP.GE.U32.AND P1, PT, R5.reuse, R7, PT ;  /* 0x000000070500720c */ /* 0x040fe20003f26070 */
[----:B------:R-:W0:Y:S01]  /*4ce0*/  MUFU.RCP64H R49, R45 ;  /* 0x0000002d00317308 */ /* 0x000e220000001800 */
[----:B------:R-:W-:Y:S01]  /*4cf0*/  @!P2 ISETP.GE.U32.AND P3, PT, R5, R4, PT ;  /* 0x000000040500a20c */ /* 0x000fe20003f66070 */
[----:B------:R-:W-:Y:S01]  /*4d00*/  IMAD.MOV.U32 R4, RZ, RZ, 0x1ca00000 ;  /* 0x1ca00000ff047424 */ /* 0x000fe200078e00ff */
[----:B------:R-:W-:-:S02]  /*4d10*/  MOV R50, R46 ;  /* 0x0000002e00327202 */ /* 0x000fc40000000f00 */
[----:B------:R-:W-:Y:S02]  /*4d20*/  @!P0 LOP3.LUT R7, R45, 0x7ff00000, RZ, 0xc0, !PT ;  /* 0x7ff000002d078812 */ /* 0x000fe400078ec0ff */
[C---:B------:R-:W-:Y:S02]  /*4d30*/  @!P2 SEL R8, R4.reuse, 0x63400000, !P3 ;  /* 0x634000000408a807 */ /* 0x040fe40005800000 */
[----:B------:R-:W-:Y:S02]  /*4d40*/  SEL R9, R4, 0x63400000, !P1 ;  /* 0x6340000004097807 */ /* 0x000fe40004800000 */
[--C-:B------:R-:W-:Y:S02]  /*4d50*/  @!P2 LOP3.LUT R8, R8, 0x80000000, R47.reuse, 0xf8, !PT ;  /* 0x800000000808a812 */ /* 0x100fe400078ef82f */
[----:B------:R-:W-:Y:S02]  /*4d60*/  LOP3.LUT R51, R9, 0x800fffff, R47, 0xf8, !PT ;  /* 0x800fffff09337812 */ /* 0x000fe400078ef82f */
[----:B------:R-:W-:Y:S01]  /*4d70*/  @!P2 LOP3.LUT R9, R8, 0x100000, RZ, 0xfc, !PT ;  /* 0x001000000809a812 */ /* 0x000fe200078efcff */
[----:B------:R-:W-:-:S06]  /*4d80*/  @!P2 IMAD.MOV.U32 R8, RZ, RZ, RZ ;  /* 0x000000ffff08a224 */ /* 0x000fcc00078e00ff */
[----:B------:R-:W-:Y:S02]  /*4d90*/  @!P2 DFMA R50, R50, 2, -R8 ;  /* 0x400000003232a82b */ /* 0x000fe40000000808 */
[----:B0-----:R-:W-:-:S08]  /*4da0*/  DFMA R8, R48, -R44, 1 ;  /* 0x3ff000003008742b */ /* 0x001fd0000000082c */
[----:B------:R-:W-:-:S08]  /*4db0*/  DFMA R8, R8, R8, R8 ;  /* 0x000000080808722b */ /* 0x000fd00000000008 */
[----:B------:R-:W-:-:S08]  /*4dc0*/  DFMA R48, R48, R8, R48 ;  /* 0x000000083030722b */ /* 0x000fd00000000030 */
[----:B------:R-:W-:-:S08]  /*4dd0*/  DFMA R52, R48, -R44, 1 ;  /* 0x3ff000003034742b */ /* 0x000fd0000000082c */
[----:B------:R-:W-:-:S08]  /*4de0*/  DFMA R52, R48, R52, R48 ;  /* 0x000000343034722b */ /* 0x000fd00000000030 */
[----:B------:R-:W-:-:S08]  /*4df0*/  DMUL R8, R52, R50 ;  /* 0x0000003234087228 */ /* 0x000fd00000000000 */
[----:B------:R-:W-:-:S08]  /*4e00*/  DFMA R48, R8, -R44, R50 ;  /* 0x8000002c0830722b */ /* 0x000fd00000000032 */
[----:B------:R-:W-:Y:S01]  /*4e10*/  DFMA R48, R52, R48, R8 ;  /* 0x000000303430722b */ /* 0x000fe20000000008 */
[----:B------:R-:W-:Y:S02]  /*4e20*/  MOV R8, R5 ;  /* 0x0000000500087202 */ /* 0x000fe40000000f00 */
[----:B------:R-:W-:-:S05]  /*4e30*/  @!P2 LOP3.LUT R8, R51, 0x7ff00000, RZ, 0xc0, !PT ;  /* 0x7ff000003308a812 */ /* 0x000fca00078ec0ff */
[----:B------:R-:W-:-:S05]  /*4e40*/  VIADD R9, R8, 0xffffffff ;  /* 0xffffffff08097836 */ /* 0x000fca0000000000 */
[----:B------:R-:W-:Y:S01]  /*4e50*/  ISETP.GT.U32.AND P0, PT, R9, 0x7feffffe, PT ;  /* 0x7feffffe0900780c */ /* 0x000fe20003f04070 */
[----:B------:R-:W-:-:S05]  /*4e60*/  VIADD R9, R7, 0xffffffff ;  /* 0xffffffff07097836 */ /* 0x000fca0000000000 */
[----:B------:R-:W-:-:S13]  /*4e70*/  ISETP.GT.U32.OR P0, PT, R9, 0x7feffffe, P0 ;  /* 0x7feffffe0900780c */ /* 0x000fda0000704470 */
[----:B------:R-:W-:Y:S05]  /*4e80*/  @P0 BRA `(.L_x_93) ;  /* 0x0000000000740947 */ /* 0x000fea0003800000 */
[----:B------:R-:W-:Y:S01]  /*4e90*/  LOP3.LUT R7, R11, 0x7ff00000, RZ, 0xc0, !PT ;  /* 0x7ff000000b077812 */ /* 0x000fe200078ec0ff */
[----:B------:R-:W-:-:S03]  /*4ea0*/  IMAD.MOV.U32 R8, RZ, RZ, RZ ;  /* 0x000000ffff087224 */ /* 0x000fc600078e00ff */
[CC--:B------:R-:W-:Y:S02]  /*4eb0*/  ISETP.GE.U32.AND P0, PT, R5.reuse, R7.reuse, PT ;  /* 0x000000070500720c */ /* 0x0c0fe40003f06070 */
[----:B------:R-:W-:Y:S02]  /*4ec0*/  VIADDMNMX R5, R5, -R7, 0xb9600000, !PT ;  /* 0xb960000005057446 */ /* 0x000fe40007800907 */
[----:B------:R-:W-:Y:S02]  /*4ed0*/  SEL R4, R4, 0x63400000, !P0 ;  /* 0x6340000004047807 */ /* 0x000fe40004000000 */
[----:B------:R-:W-:-:S04]  /*4ee0*/  VIMNMX R5, PT, PT, R5, 0x46a00000, PT ;  /* 0x46a0000005057848 */ /* 0x000fc80003fe0100 */
[----:B------:R-:W-:-:S05]  /*4ef0*/  IADD3 R4, PT, PT, -R4, R5, RZ ;  /* 0x0000000504047210 */ /* 0x000fca0007ffe1ff */
[----:B------:R-:W-:-:S06]  /*4f00*/  VIADD R9, R4, 0x7fe00000 ;  /* 0x7fe0000004097836 */ /* 0x000fcc0000000000 */
[----:B------:R-:W-:-:S10]  /*4f10*/  DMUL R52, R48, R8 ;  /* 0x0000000830347228 */ /* 0x000fd40000000000 */
[----:B------:R-:W-:-:S13]  /*4f20*/  FSETP.GTU.AND P0, PT, |R53|, 1.469367938527859385e-39, PT ;  /* 0x001000003500780b */ /* 0x000fda0003f0c200 */
[----:B------:R-:W-:Y:S05]  /*4f30*/  @P0 BRA `(.L_x_94) ;  /* 0x0000000000a80947 */ /* 0x000fea0003800000 */
[----:B------:R-:W-:Y:S01]  /*4f40*/  DFMA R44, R48, -R44, R50 ;  /* 0x8000002c302c722b */ /* 0x000fe20000000032 */
[----:B------:R-:W-:-:S09]  /*4f50*/  MOV R10, RZ ;  /* 0x000000ff000a7202 */ /* 0x000fd20000000f00 */
[C---:B------:R-:W-:Y:S02]  /*4f60*/  FSETP.NEU.AND P0, PT, R45.reuse, RZ, PT ;  /* 0x000000ff2d00720b */ /* 0x040fe40003f0d000 */
[----:B------:R-:W-:-:S04]  /*4f70*/  LOP3.LUT R5, R45, 0x80000000, R11, 0x48, !PT ;  /* 0x800000002d057812 */ /* 0x000fc800078e480b */
[----:B------:R-:W-:-:S07]  /*4f80*/  LOP3.LUT R11, R5, R9, RZ, 0xfc, !PT ;  /* 0x00000009050b7212 */ /* 0x000fce00078efcff */
[----:B------:R-:W-:Y:S05]  /*4f90*/  @!P0 BRA `(.L_x_94) ;  /* 0x0000000000908947 */ /* 0x000fea0003800000 */
[----:B------:R-:W-:Y:S01]  /*4fa0*/  IMAD.MOV R9, RZ, RZ, -R4 ;  /* 0x000000ffff097224 */ /* 0x000fe200078e0a04 */
[----:B------:R-:W-:Y:S01]  /*4fb0*/  IADD3 R4, PT, PT, -R4, -0x43300000, RZ ;  /* 0xbcd0000004047810 */ /* 0x000fe20007ffe1ff */
[----:B------:R-:W-:-:S06]  /*4fc0*/  IMAD.MOV.U32 R8, RZ, RZ, RZ ;  /* 0x000000ffff087224 */ /* 0x000fcc00078e00ff */
[----:B------:R-:W-:Y:S02]  /*4fd0*/  DFMA R8, R52, -R8, R48 ;  /* 0x800000083408722b */ /* 0x000fe40000000030 */
[----:B------:R-:W-:-:S08]  /*4fe0*/  DMUL.RP R48, R48, R10 ;  /* 0x0000000a30307228 */ /* 0x000fd00000008000 */
[----:B------:R-:W-:Y:S02]  /*4ff0*/  FSETP.NEU.AND P0, PT, |R9|, R4, PT ;  /* 0x000000040900720b */ /* 0x000fe40003f0d200 */
[----:B------:R-:W-:Y:S02]  /*5000*/  LOP3.LUT R5, R49, R5, RZ, 0x3c, !PT ;  /* 0x0000000531057212 */ /* 0x000fe400078e3cff */
[----:B------:R-:W-:Y:S02]  /*5010*/  FSEL R4, R48, R52, !P0 ;  /* 0x0000003430047208 */ /* 0x000fe40004000000 */
[----:B------:R-:W-:Y:S02]  /*5020*/  FSEL R5, R5, R53, !P0 ;  /* 0x0000003505057208 */ /* 0x000fe40004000000 */
[----:B------:R-:W-:-:S03]  /*5030*/  MOV R52, R4 ;  /* 0x0000000400347202 */ /* 0x000fc60000000f00 */
[----:B------:R-:W-:Y:S01]  /*5040*/  IMAD.MOV.U32 R53, RZ, RZ, R5 ;  /* 0x000000ffff357224 */ /* 0x000fe200078e0005 */
[----:B------:R-:W-:Y:S06]  /*5050*/  BRA `(.L_x_94) ;  /* 0x0000000000607947 */ /* 0x000fec0003800000 */
.L_x_93:
[----:B------:R-:W-:-:S14]  /*5060*/  DSETP.NAN.AND P0, PT, R46, R46, PT ;  /* 0x0000002e2e00722a */ /* 0x000fdc0003f08000 */
[----:B------:R-:W-:Y:S05]  /*5070*/  @P0 BRA `(.L_x_95) ;  /* 0x00000000004c0947 */ /* 0x000fea0003800000 */
[----:B------:R-:W-:-:S14]  /*5080*/  DSETP.NAN.AND P0, PT, R10, R10, PT ;  /* 0x0000000a0a00722a */ /* 0x000fdc0003f08000 */
[----:B------:R-:W-:Y:S05]  /*5090*/  @P0 BRA `(.L_x_96) ;  /* 0x0000000000340947 */ /* 0x000fea0003800000 */
[----:B------:R-:W-:Y:S01]  /*50a0*/  ISETP.NE.AND P0, PT, R8, R7, PT ;  /* 0x000000070800720c */ /* 0x000fe20003f05270 */
[----:B------:R-:W-:Y:S01]  /*50b0*/  IMAD.MOV.U32 R52, RZ, RZ, 0x0 ;  /* 0x00000000ff347424 */ /* 0x000fe200078e00ff */
[----:B------:R-:W-:-:S11]  /*50c0*/  MOV R53, 0xfff80000 ;  /* 0xfff8000000357802 */ /* 0x000fd60000000f00 */
[----:B------:R-:W-:Y:S05]  /*50d0*/  @!P0 BRA `(.L_x_94) ;  /* 0x0000000000408947 */ /* 0x000fea0003800000 */
[----:B------:R-:W-:Y:S02]  /*50e0*/  ISETP.NE.AND P0, PT, R8, 0x7ff00000, PT ;  /* 0x7ff000000800780c */ /* 0x000fe40003f05270 */
[----:B------:R-:W-:Y:S02]  /*50f0*/  LOP3.LUT R4, R47, 0x80000000, R11, 0x48, !PT ;  /* 0x800000002f047812 */ /* 0x000fe400078e480b */
[----:B------:R-:W-:-:S13]  /*5100*/  ISETP.EQ.OR P0, PT, R7, RZ, !P0 ;  /* 0x000000ff0700720c */ /* 0x000fda0004702670 */
[----:B------:R-:W-:Y:S01]  /*5110*/  @P0 LOP3.LUT R5, R4, 0x7ff00000, RZ, 0xfc, !PT ;  /* 0x7ff0000004050812 */ /* 0x000fe200078efcff */
[----:B------:R-:W-:Y:S01]  /*5120*/  @!P0 IMAD.MOV.U32 R52, RZ, RZ, RZ ;  /* 0x000000ffff348224 */ /* 0x000fe200078e00ff */
[----:B------:R-:W-:Y:S01]  /*5130*/  @P0 MOV R52, RZ ;  /* 0x000000ff00340202 */ /* 0x000fe20000000f00 */
[----:B------:R-:W-:Y:S02]  /*5140*/  @!P0 IMAD.MOV.U32 R53, RZ, RZ, R4 ;  /* 0x000000ffff358224 */ /* 0x000fe400078e0004 */
[----:B------:R-:W-:Y:S01]  /*5150*/  @P0 IMAD.MOV.U32 R53, RZ, RZ, R5 ;  /* 0x000000ffff350224 */ /* 0x000fe200078e0005 */
[----:B------:R-:W-:Y:S06]  /*5160*/  BRA `(.L_x_94) ;  /* 0x00000000001c7947 */ /* 0x000fec0003800000 */
.L_x_96:
[----:B------:R-:W-:Y:S01]  /*5170*/  LOP3.LUT R4, R11, 0x80000, RZ, 0xfc, !PT ;  /* 0x000800000b047812 */ /* 0x000fe200078efcff */
[----:B------:R-:W-:-:S03]  /*5180*/  IMAD.MOV.U32 R52, RZ, RZ, R10 ;  /* 0x000000ffff347224 */ /* 0x000fc600078e000a */
[----:B------:R-:W-:Y:S01]  /*5190*/  MOV R53, R4 ;  /* 0x0000000400357202 */ /* 0x000fe20000000f00 */
[----:B------:R-:W-:Y:S06]  /*51a0*/  BRA `(.L_x_94) ;  /* 0x00000000000c7947 */ /* 0x000fec0003800000 */
.L_x_95:
[----:B------:R-:W-:Y:S01]  /*51b0*/  LOP3.LUT R4, R47, 0x80000, RZ, 0xfc, !PT ;  /* 0x000800002f047812 */ /* 0x000fe200078efcff */
[----:B------:R-:W-:-:S04]  /*51c0*/  IMAD.MOV.U32 R52, RZ, RZ, R46 ;  /* 0x000000ffff347224 */ /* 0x000fc800078e002e */
[----:B------:R-:W-:-:S07]  /*51d0*/  IMAD.MOV.U32 R53, RZ, RZ, R4 ;  /* 0x000000ffff357224 */ /* 0x000fce00078e0004 */
.L_x_94:
[----:B------:R-:W-:Y:S05]  /*51e0*/  BSYNC.RECONVERGENT B1 ;  /* 0x0000000000017941 */ /* 0x000fea0003800200 */
.L_x_92:
[----:B------:R-:W-:Y:S01]  /*51f0*/  IMAD.MOV.U32 R7, RZ, RZ, 0x0 ;  /* 0x00000000ff077424 */ /* 0x000fe200078e00ff */
[----:B------:R-:W-:Y:S01]  /*5200*/  MOV R4, R52 ;  /* 0x0000003400047202 */ /* 0x000fe20000000f00 */
[----:B------:R-:W-:Y:S02]  /*5210*/  IMAD.MOV.U32 R5, RZ, RZ, R53 ;  /* 0x000000ffff057224 */ /* 0x000fe400078e0035 */
[----:B------:R-:W-:Y:S05]  /*5220*/  RET.REL.NODEC R6 `(_Z18calculateForcesGPUP12celestialObjid) ;  /* 0xffffffac06747950 */ /* 0x000fea0003c3ffff */
        .weak           $__internal_2_$__cuda_sm20_dsqrt_rn_f64_mediumpath_v1
        .type           $__internal_2_$__cuda_sm20_dsqrt_rn_f64_mediumpath_v1,@function
        .size           $__internal_2_$__cuda_sm20_dsqrt_rn_f64_mediumpath_v1,(.L_x_104 - $__internal_2_$__cuda_sm20_dsqrt_rn_f64_mediumpath_v1)
$__internal_2_$__cuda_sm20_dsqrt_rn_f64_mediumpath_v1:
[----:B------:R-:W-:Y:S01]  /*5230*/  ISETP.GE.U32.AND P0, PT, R5, -0x3400000, PT ;  /* 0xfcc000000500780c */ /* 0x000fe20003f06070 */
[----:B------:R-:W-:Y:S01]  /*5240*/  BSSY.RECONVERGENT B1, `(.L_x_97) ;  /* 0x000002e000017945 */ /* 0x000fe20003800200 */
[----:B------:R-:W-:Y:S02]  /*5250*/  LOP3.LUT R11, R11, R10, RZ, 0x3c, !PT ;  /* 0x0000000a0b0b7212 */ /* 0x000fe400078e3cff */
[----:B------:R-:W-:Y:S02]  /*5260*/  LOP3.LUT R9, R9, R8, RZ, 0x3c, !PT ;  /* 0x0000000809097212 */ /* 0x000fe400078e3cff */
[----:B------:R-:W-:Y:S02]  /*5270*/  LOP3.LUT R7, R7, R6, RZ, 0x3c, !PT ;  /* 0x0000000607077212 */ /* 0x000fe400078e3cff */
[----:B------:R-:W-:Y:S02]  /*5280*/  LOP3.LUT R10, R11, R10, RZ, 0x3c, !PT ;  /* 0x0000000a0b0a7212 */ /* 0x000fe400078e3cff */
[----:B------:R-:W-:-:S02]  /*5290*/  LOP3.LUT R8, R9, R8, RZ, 0x3c, !PT ;  /* 0x0000000809087212 */ /* 0x000fc400078e3cff */
[----:B------:R-:W-:Y:S02]  /*52a0*/  LOP3.LUT R6, R7, R6, RZ, 0x3c, !PT ;  /* 0x0000000607067212 */ /* 0x000fe400078e3cff */
[----:B------:R-:W-:Y:S01]  /*52b0*/  MOV R5, R4 ;  /* 0x0000000400057202 */ /* 0x000fe20000000f00 */
[----:B------:R-:W-:Y:S01]  /*52c0*/  IMAD.MOV.U32 R4, RZ, RZ, R42 ;  /* 0x000000ffff047224 */ /* 0x000fe200078e002a */
[----:B------:R-:W-:Y:S02]  /*52d0*/  LOP3.LUT R11, R11, R10, RZ, 0x3c, !PT ;  /* 0x0000000a0b0b7212 */ /* 0x000fe400078e3cff */
[----:B------:R-:W-:Y:S02]  /*52e0*/  LOP3.LUT R9, R9, R8, RZ, 0x3c, !PT ;  /* 0x0000000809097212 */ /* 0x000fe400078e3cff */
[----:B------:R-:W-:Y:S01]  /*52f0*/  LOP3.LUT R7, R7, R6, RZ, 0x3c, !PT ;  /* 0x0000000607077212 */ /* 0x000fe200078e3cff */
[----:B------:R-:W-:Y:S06]  /*5300*/  @!P0 BRA `(.L_x_98) ;  /* 0x0000000000208947 */ /* 0x000fec0003800000 */
[----:B------:R-:W-:-:S10]  /*5310*/  DFMA.RM R6, R8, R4, R6 ;  /* 0x000000040806722b */ /* 0x000fd40000004006 */
[----:B------:R-:W-:-:S05]  /*5320*/  IADD3 R4, P0, PT, R6, 0x1, RZ ;  /* 0x0000000106047810 */ /* 0x000fca0007f1e0ff */
[----:B------:R-:W-:-:S06]  /*5330*/  IMAD.X R5, RZ, RZ, R7, P0 ;  /* 0x000000ffff057224 */ /* 0x000fcc00000e0607 */
[----:B------:R-:W-:-:S08]  /*5340*/  DFMA.RP R10, -R6, R4, R10 ;  /* 0x00000004060a722b */ /* 0x000fd0000000810a */
[----:B------:R-:W-:-:S06]  /*5350*/  DSETP.GT.AND P0, PT, R10, RZ, PT ;  /* 0x000000ff0a00722a */ /* 0x000fcc0003f04000 */
[----:B------:R-:W-:Y:S02]  /*5360*/  FSEL R4, R4, R6, P0 ;  /* 0x0000000604047208 */ /* 0x000fe40000000000 */
[----:B------:R-:W-:Y:S01]  /*5370*/  FSEL R5, R5, R7, P0 ;  /* 0x0000000705057208 */ /* 0x000fe20000000000 */
[----:B------:R-:W-:Y:S06]  /*5380*/  BRA `(.L_x_99) ;  /* 0x0000000000647947 */ /* 0x000fec0003800000 */
.L_x_98:
[----:B------:R-:W-:-:S14]  /*5390*/  DSETP.NE.AND P0, PT, R10, RZ, PT ;  /* 0x000000ff0a00722a */ /* 0x000fdc0003f05000 */
[----:B------:R-:W-:Y:S05]  /*53a0*/  @!P0 BRA `(.L_x_100) ;  /* 0x0000000000588947 */ /* 0x000fea0003800000 */
[----:B------:R-:W-:-:S13]  /*53b0*/  ISETP.GE.AND P0, PT, R11, RZ, PT ;  /* 0x000000ff0b00720c */ /* 0x000fda0003f06270 */
[----:B------:R-:W-:Y:S01]  /*53c0*/  @!P0 MOV R4, 0x0 ;  /* 0x0000000000048802 */ /* 0x000fe20000000f00 */
[----:B------:R-:W-:Y:S01]  /*53d0*/  @!P0 IMAD.MOV.U32 R5, RZ, RZ, -0x80000 ;  /* 0xfff80000ff058424 */ /* 0x000fe200078e00ff */
[----:B------:R-:W-:Y:S06]  /*53e0*/  @!P0 BRA `(.L_x_99) ;  /* 0x00000000004c8947 */ /* 0x000fec0003800000 */
[----:B------:R-:W-:-:S13]  /*53f0*/  ISETP.GT.AND P0, PT, R11, 0x7fefffff, PT ;  /* 0x7fefffff0b00780c */ /* 0x000fda0003f04270 */
[----:B------:R-:W-:Y:S05]  /*5400*/  @P0 BRA `(.L_x_100) ;  /* 0x0000000000400947 */ /* 0x000fea0003800000 */
[----:B------:R-:W-:Y:S01]  /*5410*/  DMUL R10, R10, 8.11296384146066816958e+31 ;  /* 0x469000000a0a7828 */ /* 0x000fe20000000000 */
[----:B------:R-:W-:Y:S01]  /*5420*/  IMAD.MOV.U32 R8, RZ, RZ, RZ ;  /* 0x000000ffff087224 */ /* 0x000fe200078e00ff */
[----:B------:R-:W-:Y:S01]  /*5430*/  MOV R4, 0x0 ;  /* 0x0000000000047802 */ /* 0x000fe20000000f00 */
[----:B------:R-:W-:-:S03]  /*5440*/  IMAD.MOV.U32 R5, RZ, RZ, 0x3fd80000 ;  /* 0x3fd80000ff057424 */ /* 0x000fc600078e00ff */
[----:B------:R-:W0:Y:S02]  /*5450*/  MUFU.RSQ64H R9, R11 ;  /* 0x0000000b00097308 */ /* 0x000e240000001c00 */
[----:B0-----:R-:W-:-:S08]  /*5460*/  DMUL R6, R8, R8 ;  /* 0x0000000808067228 */ /* 0x001fd00000000000 */
[----:B------:R-:W-:-:S08]  /*5470*/  DFMA R6, R10, -R6, 1 ;  /* 0x3ff000000a06742b */ /* 0x000fd00000000806 */
[----:B------:R-:W-:Y:S02]  /*5480*/  DFMA R4, R6, R4, 0.5 ;  /* 0x3fe000000604742b */ /* 0x000fe40000000004 */
[----:B------:R-:W-:-:S08]  /*5490*/  DMUL R6, R8, R6 ;  /* 0x0000000608067228 */ /* 0x000fd00000000000 */
[----:B------:R-:W-:-:S08]  /*54a0*/  DFMA R6, R4, R6, R8 ;  /* 0x000000060406722b */ /* 0x000fd00000000008 */
[----:B------:R-:W-:Y:S02]  /*54b0*/  DMUL R4, R10, R6 ;  /* 0x000000060a047228 */ /* 0x000fe40000000000 */
[----:B------:R-:W-:-:S06]  /*54c0*/  VIADD R7, R7, 0xfff00000 ;  /* 0xfff0000007077836 */ /* 0x000fcc0000000000 */
[----:B------:R-:W-:-:S08]  /*54d0*/  DFMA R10, R4, -R4, R10 ;  /* 0x80000004040a722b */ /* 0x000fd0000000000a */
[----:B------:R-:W-:-:S10]  /*54e0*/  DFMA R4, R6, R10, R4 ;  /* 0x0000000a0604722b */ /* 0x000fd40000000004 */
[----:B------:R-:W-:Y:S01]  /*54f0*/  IADD3 R5, PT, PT, R5, -0x3500000, RZ ;  /* 0xfcb0000005057810 */ /* 0x000fe20007ffe0ff */
[----:B------:R-:W-:Y:S06]  /*5500*/  BRA `(.L_x_99) ;  /* 0x0000000000047947 */ /* 0x000fec0003800000 */
.L_x_100:
[----:B------:R-:W-:-:S11]  /*5510*/  DADD R4, R10, R10 ;  /* 0x000000000a047229 */ /* 0x000fd6000000000a */
.L_x_99:
[----:B------:R-:W-:Y:S05]  /*5520*/  BSYNC.RECONVERGENT B1 ;  /* 0x0000000000017941 */ /* 0x000fea0003800200 */
.L_x_97:
[----:B------:R-:W-:-:S04]  /*5530*/  IMAD.MOV.U32 R45, RZ, RZ, 0x0 ;  /* 0x00000000ff2d7424 */ /* 0x000fc800078e00ff */
[----:B------:R-:W-:Y:S05]  /*5540*/  RET.REL.NODEC R44 `(_Z18calculateForcesGPUP12celestialObjid) ;  /* 0xffffffa82cac7950 */ /* 0x000fea0003c3ffff */
.L_x_101:
        /* <DEDUP_REMOVED lines=11> */
.L_x_104:


//--------------------- .nv.shared.reserved.0     --------------------------
	.section	.nv.shared.reserved.0,"aw",@nobits
	.weak		__nv_reservedSMEM_offset_0_alias
	.size		__nv_reservedSMEM_offset_0_alias, 0, 64
	.other		__nv_reservedSMEM_offset_0_alias,@"STO_CUDA_RESERVED_SHARED STV_DEFAULT"
__nv_reservedSMEM_offset_0_alias:
	.zero		0
	.zero		64


//--------------------- .nv.constant0._Z14moveObjectsGPUP12celestialObjid --------------------------
	.section	.nv.constant0._Z14moveObjectsGPUP12celestialObjid,"a",@progbits
	.sectionflags	@""
	.align	4
.nv.constant0._Z14moveObjectsGPUP12celestialObjid:
	.zero		920


//--------------------- .nv.constant0._Z18calculateForcesGPUP12celestialObjid --------------------------
	.section	.nv.constant0._Z18calculateForcesGPUP12celestialObjid,"a",@progbits
	.sectionflags	@""
	.align	4
.nv.constant0._Z18calculateForcesGPUP12celestialObjid:
	.zero		920


//--------------------- SYMBOLS --------------------------

	.type		.nv.reservedSmem.offset0,@object
	.size		.nv.reservedSmem.offset0,0x4
